	.target	sm_100a

	.elftype	@"ET_EXEC"


//--------------------- .note.nv.tkinfo           --------------------------
	.section	.note.nv.tkinfo,"",@"SHT_NOTE"
	.sectionflags	@"SHF_NOTE_NV_TKINFO"
	.tkinfo
        /*0018*/ 	.word	0x00000002
        /*0030*/ 	.string	""
        /*0030*/ 	.string	"ptxas"
        /*0030*/ 	.string	"Cuda compilation tools, release 13.0, V13.0.88"
        /*0030*/ 	.string	"Build cuda_13.0.r13.0/compiler.36424714_0"
        /*0030*/ 	.string	"-arch sm_100a -m 64 "



//--------------------- .note.nv.cuinfo           --------------------------
	.section	.note.nv.cuinfo,"",@"SHT_NOTE"
	.sectionflags	@"SHF_NOTE_NV_CUINFO"
        /*0018*/ 	.short	0x0002
        /*001a*/ 	.short	0x0064
        /*001c*/ 	.short	0x0082
	.zero		2


//--------------------- .nv.info                  --------------------------
	.section	.nv.info,"",@"SHT_CUDA_INFO"
	.align	4


	//----- nvinfo : EIATTR_REGCOUNT
	.align		4
        /*0000*/ 	.byte	0x04, 0x2f
        /*0002*/ 	.short	(.L_19 - .L_18)
	.align		4
.L_18:
        /*0004*/ 	.word	index@(_ZN7cutlass13device_kernelINS_4gemm6kernel13GemmUniversalIN4cute5tupleIJiiiiEEENS1_10collective13CollectiveMmaINS1_35MainloopSm100TmaUmmaWarpSpecializedILi3ELi2ELi4ENS5_IJNS4_1CILi1EEESB_SB_EEEEENS5_IJNSA_ILi64EEESE_NSA_ILi32EEEEEENS_12float_e5m2_tENS5_IJlSB_lEEESH_SI_NS4_8TiledMMAINS4_8MMA_AtomIJNS4_10MMA_TraitsINS4_19SM100_MMA_F8F6F4_SSEJSH_SH_fSE_SE_NS4_17integral_constantINS4_4UMMA5MajorELSP_0EEESQ_NSN_INSO_7ScaleInELSR_0EEESS_EEEEEENS4_6LayoutISC_NS5_IJNSA_ILi0EEESW_SW_EEEEENS5_IJNS4_10UnderscoreESZ_SZ_EEEEENS4_13SM90_TMA_LOADENS4_14ComposedLayoutINS4_7SwizzleILi1ELi4ELi3EEENS4_18smem_ptr_flag_bitsILi8EEENSV_INS5_IJNSA_ILi8EEESF_EEENS5_IJSF_SB_EEEEEEEvNS4_8identityES12_S1C_vS1D_EENS_8epilogue10collective18CollectiveEpilogueINS1F_23Sm100TmaWarpSpecializedILi1ELi1ELi32ELb0ELb0EEEJSG_NS5_IJNSV_ISE_SB_EES1K_EEESH_SI_SH_SI_NS1F_6fusion15FusionCallbacksIS1J_NS1M_17LinearCombinationISH_fSH_fLNS_15FloatRoundStyleE2EEESG_S1L_JEEENS4_5SM1004TMEM4LOAD26SM100_TMEM_LOAD_16dp32b32xES12_NS13_INS14_ILi2ELi4ELi3EEES17_NSV_INS5_IJS18_SE_EEENS5_IJSE_SB_EEEEEEENS4_39AutoVectorizingCopyWithAssumedAlignmentILi128EEENS4_14SM90_TMA_STOREES20_S22_S22_EEEvvEEEEvNT_6ParamsE)
        /*0008*/ 	.word	0x00000078


	//----- nvinfo : EIATTR_FRAME_SIZE
	.align		4
.L_19:
        /*000c*/ 	.byte	0x04, 0x11
        /*000e*/ 	.short	(.L_21 - .L_20)
	.align		4
.L_20:
        /*0010*/ 	.word	index@($__internal_2_$__cuda_sm10x_tcgen05_guardrail_trap_unallocated_columns_being_dealloced)
        /*0014*/ 	.word	0x00000000


	//----- nvinfo : EIATTR_FRAME_SIZE
	.align		4
.L_21:
        /*0018*/ 	.byte	0x04, 0x11
        /*001a*/ 	.short	(.L_23 - .L_22)
	.align		4
.L_22:
        /*001c*/ 	.word	index@($__internal_1_$__cuda_sm10x_tcgen05_guardrail_trap_phase_invalid_during_alloc)
        /*0020*/ 	.word	0x00000000


	//----- nvinfo : EIATTR_FRAME_SIZE
	.align		4
.L_23:
        /*0024*/ 	.byte	0x04, 0x11
        /*0026*/ 	.short	(.L_25 - .L_24)
	.align		4
.L_24:
        /*0028*/ 	.word	index@($__internal_0_$__cuda_sm10x_tcgen05_guardrail_trap_col_being_dealloced_not_returned_by_alloc)
        /*002c*/ 	.word	0x00000000


	//----- nvinfo : EIATTR_FRAME_SIZE
	.align		4
.L_25:
        /*0030*/ 	.byte	0x04, 0x11
        /*0032*/ 	.short	(.L_27 - .L_26)
	.align		4
.L_26:
        /*0034*/ 	.word	index@(_ZN7cutlass13device_kernelINS_4gemm6kernel13GemmUniversalIN4cute5tupleIJiiiiEEENS1_10collective13CollectiveMmaINS1_35MainloopSm100TmaUmmaWarpSpecializedILi3ELi2ELi4ENS5_IJNS4_1CILi1EEESB_SB_EEEEENS5_IJNSA_ILi64EEESE_NSA_ILi32EEEEEENS_12float_e5m2_tENS5_IJlSB_lEEESH_SI_NS4_8TiledMMAINS4_8MMA_AtomIJNS4_10MMA_TraitsINS4_19SM100_MMA_F8F6F4_SSEJSH_SH_fSE_SE_NS4_17integral_constantINS4_4UMMA5MajorELSP_0EEESQ_NSN_INSO_7ScaleInELSR_0EEESS_EEEEEENS4_6LayoutISC_NS5_IJNSA_ILi0EEESW_SW_EEEEENS5_IJNS4_10UnderscoreESZ_SZ_EEEEENS4_13SM90_TMA_LOADENS4_14ComposedLayoutINS4_7SwizzleILi1ELi4ELi3EEENS4_18smem_ptr_flag_bitsILi8EEENSV_INS5_IJNSA_ILi8EEESF_EEENS5_IJSF_SB_EEEEEEEvNS4_8identityES12_S1C_vS1D_EENS_8epilogue10collective18CollectiveEpilogueINS1F_23Sm100TmaWarpSpecializedILi1ELi1ELi32ELb0ELb0EEEJSG_NS5_IJNSV_ISE_SB_EES1K_EEESH_SI_SH_SI_NS1F_6fusion15FusionCallbacksIS1J_NS1M_17LinearCombinationISH_fSH_fLNS_15FloatRoundStyleE2EEESG_S1L_JEEENS4_5SM1004TMEM4LOAD26SM100_TMEM_LOAD_16dp32b32xES12_NS13_INS14_ILi2ELi4ELi3EEES17_NSV_INS5_IJS18_SE_EEENS5_IJSE_SB_EEEEEEENS4_39AutoVectorizingCopyWithAssumedAlignmentILi128EEENS4_14SM90_TMA_STOREES20_S22_S22_EEEvvEEEEvNT_6ParamsE)
        /*0038*/ 	.word	0x00000000


	//----- nvinfo : EIATTR_MIN_STACK_SIZE
	.align		4
.L_27:
        /*003c*/ 	.byte	0x04, 0x12
        /*003e*/ 	.short	(.L_29 - .L_28)
	.align		4
.L_28:
        /*0040*/ 	.word	index@(_ZN7cutlass13device_kernelINS_4gemm6kernel13GemmUniversalIN4cute5tupleIJiiiiEEENS1_10collective13CollectiveMmaINS1_35MainloopSm100TmaUmmaWarpSpecializedILi3ELi2ELi4ENS5_IJNS4_1CILi1EEESB_SB_EEEEENS5_IJNSA_ILi64EEESE_NSA_ILi32EEEEEENS_12float_e5m2_tENS5_IJlSB_lEEESH_SI_NS4_8TiledMMAINS4_8MMA_AtomIJNS4_10MMA_TraitsINS4_19SM100_MMA_F8F6F4_SSEJSH_SH_fSE_SE_NS4_17integral_constantINS4_4UMMA5MajorELSP_0EEESQ_NSN_INSO_7ScaleInELSR_0EEESS_EEEEEENS4_6LayoutISC_NS5_IJNSA_ILi0EEESW_SW_EEEEENS5_IJNS4_10UnderscoreESZ_SZ_EEEEENS4_13SM90_TMA_LOADENS4_14ComposedLayoutINS4_7SwizzleILi1ELi4ELi3EEENS4_18smem_ptr_flag_bitsILi8EEENSV_INS5_IJNSA_ILi8EEESF_EEENS5_IJSF_SB_EEEEEEEvNS4_8identityES12_S1C_vS1D_EENS_8epilogue10collective18CollectiveEpilogueINS1F_23Sm100TmaWarpSpecializedILi1ELi1ELi32ELb0ELb0EEEJSG_NS5_IJNSV_ISE_SB_EES1K_EEESH_SI_SH_SI_NS1F_6fusion15FusionCallbacksIS1J_NS1M_17LinearCombinationISH_fSH_fLNS_15FloatRoundStyleE2EEESG_S1L_JEEENS4_5SM1004TMEM4LOAD26SM100_TMEM_LOAD_16dp32b32xES12_NS13_INS14_ILi2ELi4ELi3EEES17_NSV_INS5_IJS18_SE_EEENS5_IJSE_SB_EEEEEEENS4_39AutoVectorizingCopyWithAssumedAlignmentILi128EEENS4_14SM90_TMA_STOREES20_S22_S22_EEEvvEEEEvNT_6ParamsE)
        /*0044*/ 	.word	0x00000000
.L_29:


//--------------------- .nv.compat                --------------------------
	.section	.nv.compat,"",@"SHT_CUDA_COMPAT_INFO"
	.align	4
        /*0000*/ 	.byte	0x02, 0x09, 0x01, 0x00, 0x02, 0x02, 0x02, 0x00, 0x02, 0x05, 0x05, 0x00, 0x03, 0x07, 0x01, 0x01
        /*0010*/ 	.byte	0x02, 0x03, 0x01, 0x00, 0x02, 0x06, 0x01, 0x00, 0x04, 0x0b, 0x08, 0x00, 0x09, 0x00, 0x00, 0x00
        /*0020*/ 	.byte	0x00, 0x00, 0x00, 0x00


//--------------------- .nv.info._ZN7cutlass13device_kernelINS_4gemm6kernel13GemmUniversalIN4cute5tupleIJiiiiEEENS1_10collective13CollectiveMmaINS1_35MainloopSm100TmaUmmaWarpSpecializedILi3ELi2ELi4ENS5_IJNS4_1CILi1EEESB_SB_EEEEENS5_IJNSA_ILi64EEESE_NSA_ILi32EEEEEENS_12float_e5m2_tENS5_IJlSB_lEEESH_SI_NS4_8TiledMMAINS4_8MMA_AtomIJNS4_10MMA_TraitsINS4_19SM100_MMA_F8F6F4_SSEJSH_SH_fSE_SE_NS4_17integral_constantINS4_4UMMA5MajorELSP_0EEESQ_NSN_INSO_7ScaleInELSR_0EEESS_EEEEEENS4_6LayoutISC_NS5_IJNSA_ILi0EEESW_SW_EEEEENS5_IJNS4_10UnderscoreESZ_SZ_EEEEENS4_13SM90_TMA_LOADENS4_14ComposedLayoutINS4_7SwizzleILi1ELi4ELi3EEENS4_18smem_ptr_flag_bitsILi8EEENSV_INS5_IJNSA_ILi8EEESF_EEENS5_IJSF_SB_EEEEEEEvNS4_8identityES12_S1C_vS1D_EENS_8epilogue10collective18CollectiveEpilogueINS1F_23Sm100TmaWarpSpecializedILi1ELi1ELi32ELb0ELb0EEEJSG_NS5_IJNSV_ISE_SB_EES1K_EEESH_SI_SH_SI_NS1F_6fusion15FusionCallbacksIS1J_NS1M_17LinearCombinationISH_fSH_fLNS_15FloatRoundStyleE2EEESG_S1L_JEEENS4_5SM1004TMEM4LOAD26SM100_TMEM_LOAD_16dp32b32xES12_NS13_INS14_ILi2ELi4ELi3EEES17_NSV_INS5_IJS18_SE_EEENS5_IJSE_SB_EEEEEEENS4_39AutoVectorizingCopyWithAssumedAlignmentILi128EEENS4_14SM90_TMA_STOREES20_S22_S22_EEEvvEEEEvNT_6ParamsE --------------------------
	.section	.nv.info._ZN7cutlass13device_kernelINS_4gemm6kernel13GemmUniversalIN4cute5tupleIJiiiiEEENS1_10collective13CollectiveMmaINS1_35MainloopSm100TmaUmmaWarpSpecializedILi3ELi2ELi4ENS5_IJNS4_1CILi1EEESB_SB_EEEEENS5_IJNSA_ILi64EEESE_NSA_ILi32EEEEEENS_12float_e5m2_tENS5_IJlSB_lEEESH_SI_NS4_8TiledMMAINS4_8MMA_AtomIJNS4_10MMA_TraitsINS4_19SM100_MMA_F8F6F4_SSEJSH_SH_fSE_SE_NS4_17integral_constantINS4_4UMMA5MajorELSP_0EEESQ_NSN_INSO_7ScaleInELSR_0EEESS_EEEEEENS4_6LayoutISC_NS5_IJNSA_ILi0EEESW_SW_EEEEENS5_IJNS4_10UnderscoreESZ_SZ_EEEEENS4_13SM90_TMA_LOADENS4_14ComposedLayoutINS4_7SwizzleILi1ELi4ELi3EEENS4_18smem_ptr_flag_bitsILi8EEENSV_INS5_IJNSA_ILi8EEESF_EEENS5_IJSF_SB_EEEEEEEvNS4_8identityES12_S1C_vS1D_EENS_8epilogue10collective18CollectiveEpilogueINS1F_23Sm100TmaWarpSpecializedILi1ELi1ELi32ELb0ELb0EEEJSG_NS5_IJNSV_ISE_SB_EES1K_EEESH_SI_SH_SI_NS1F_6fusion15FusionCallbacksIS1J_NS1M_17LinearCombinationISH_fSH_fLNS_15FloatRoundStyleE2EEESG_S1L_JEEENS4_5SM1004TMEM4LOAD26SM100_TMEM_LOAD_16dp32b32xES12_NS13_INS14_ILi2ELi4ELi3EEES17_NSV_INS5_IJS18_SE_EEENS5_IJSE_SB_EEEEEEENS4_39AutoVectorizingCopyWithAssumedAlignmentILi128EEENS4_14SM90_TMA_STOREES20_S22_S22_EEEvvEEEEvNT_6ParamsE,"",@"SHT_CUDA_INFO"
	.sectionflags	@""
	.align	4


	//----- nvinfo : EIATTR_CUDA_API_VERSION
	.align		4
        /*0000*/ 	.byte	0x04, 0x37
        /*0002*/ 	.short	(.L_31 - .L_30)
.L_30:
        /*0004*/ 	.word	0x00000082


	//----- nvinfo : EIATTR_KPARAM_INFO
	.align		4
.L_31:
        /*0008*/ 	.byte	0x04, 0x17
        /*000a*/ 	.short	(.L_33 - .L_32)
.L_32:
        /*000c*/ 	.word	0x00000000
        /*0010*/ 	.short	0x0000
        /*0012*/ 	.short	0x0000
        /*0014*/ 	.byte	0x00, 0xf0, 0x01, 0x20


	//----- nvinfo : EIATTR_AT_ENTRY_FRAGMENTS
	.align		4
.L_33:
        /*0018*/ 	.byte	0x04, 0x4f
        /*001a*/ 	.short	(.L_35 - .L_34)


	//   ....[0]....
.L_34:
        /*001c*/ 	.word	0x00000006


	//----- nvinfo : EIATTR_RESERVED_SMEM_USED
	.align		4
.L_35:
        /*0020*/ 	.byte	0x01, 0x41
	.zero		2


	//----- nvinfo : EIATTR_SPARSE_MMA_MASK
	.align		4
        /*0024*/ 	.byte	0x03, 0x50
        /*0026*/ 	.short	0x0000


	//----- nvinfo : EIATTR_TCGEN05_1CTA_USED
	.align		4
        /*0028*/ 	.byte	0x01, 0x51
	.zero		2


	//----- nvinfo : EIATTR_MAXREG_COUNT
	.align		4
        /*002c*/ 	.byte	0x03, 0x1b
        /*002e*/ 	.short	0x00ff


	//----- nvinfo : EIATTR_NUM_BARRIERS
	.align		4
        /*0030*/ 	.byte	0x02, 0x4c
        /*0032*/ 	.byte	0x07
	.zero		1


	//----- nvinfo : EIATTR_EXTERNS
	.align		4
        /*0034*/ 	.byte	0x04, 0x0f
        /*0036*/ 	.short	(.L_37 - .L_36)


	//   ....[0]....
	.align		4
.L_36:
        /*0038*/ 	.word	index@(__assertfail)


	//----- nvinfo : EIATTR_MERCURY_ISA_VERSION
	.align		4
.L_37:
        /*003c*/ 	.byte	0x03, 0x5f
        /*003e*/ 	.short	0x0101


	//----- nvinfo : EIATTR_INT_WARP_WIDE_INSTR_OFFSETS
	.align		4
        /*0040*/ 	.byte	0x04, 0x31
        /*0042*/ 	.short	(.L_39 - .L_38)


	//   ....[0]....
.L_38:
        /*0044*/ 	.word	0x00001d40


	//   ....[1]....
        /*0048*/ 	.word	0x00003610


	//   ....[2]....
        /*004c*/ 	.word	0x00003630


	//   ....[3]....
        /*0050*/ 	.word	0x00003660


	//   ....[4]....
        /*0054*/ 	.word	0x00004070


	//   ....[5]....
        /*0058*/ 	.word	0x00004160


	//----- nvinfo : EIATTR_COOP_GROUP_MASK_REGIDS
	.align		4
.L_39:
        /*005c*/ 	.byte	0x04, 0x29
        /*005e*/ 	.short	(.L_41 - .L_40)


	//   ....[0]....
.L_40:
        /*0060*/ 	.word	0xffffffff


	//   ....[1]....
        /*0064*/ 	.word	0xffffffff


	//   ....[2]....
        /*0068*/ 	.word	0xffffffff


	//   ....[3]....
        /*006c*/ 	.word	0xffffffff


	//   ....[4]....
        /*0070*/ 	.word	0xffffffff


	//   ....[5]....
        /*0074*/ 	.word	0xffffffff


	//   ....[6]....
        /*0078*/ 	.word	0xffffffff


	//   ....[7]....
        /*007c*/ 	.word	0xffffffff


	//   ....[8]....
        /*0080*/ 	.word	0xffffffff


	//   ....[9]....
        /*0084*/ 	.word	0xffffffff


	//   ....[10]....
        /*0088*/ 	.word	0xffffffff


	//   ....[11]....
        /*008c*/ 	.word	0xffffffff


	//   ....[12]....
        /*0090*/ 	.word	0xffffffff


	//----- nvinfo : EIATTR_COOP_GROUP_INSTR_OFFSETS
	.align		4
.L_41:
        /*0094*/ 	.byte	0x04, 0x28
        /*0096*/ 	.short	(.L_43 - .L_42)


	//   ....[0]....
.L_42:
        /*0098*/ 	.word	0x00000090


	//   ....[1]....
        /*009c*/ 	.word	0x000004d0


	//   ....[2]....
        /*00a0*/ 	.word	0x00000620


	//   ....[3]....
        /*00a4*/ 	.word	0x00000760


	//   ....[4]....
        /*00a8*/ 	.word	0x00000860


	//   ....[5]....
        /*00ac*/ 	.word	0x000009d0


	//   ....[6]....
        /*00b0*/ 	.word	0x00000b70


	//   ....[7]....
        /*00b4*/ 	.word	0x00001c20


	//   ....[8]....
        /*00b8*/ 	.word	0x00002970


	//   ....[9]....
        /*00bc*/ 	.word	0x00002b80


	//   ....[10]....
        /*00c0*/ 	.word	0x00002bb0


	//   ....[11]....
        /*00c4*/ 	.word	0x000034f0


	//   ....[12]....
        /*00c8*/ 	.word	0x00003720


	//----- nvinfo : EIATTR_VRC_CTA_INIT_COUNT
	.align		4
.L_43:
        /*00cc*/ 	.byte	0x02, 0x4a
        /*00ce*/ 	.byte	0x80
	.zero		1


	//----- nvinfo : EIATTR_SYSCALL_OFFSETS
	.align		4
        /*00d0*/ 	.byte	0x04, 0x46
        /*00d2*/ 	.short	(.L_45 - .L_44)


	//   ....[0]....
.L_44:
        /*00d4*/ 	.word	0x00004b80


	//   ....[1]....
        /*00d8*/ 	.word	0x00004cc0


	//   ....[2]....
        /*00dc*/ 	.word	0x00005420


	//----- nvinfo : EIATTR_MBARRIER_INSTR_OFFSETS
	.align		4
.L_45:
        /*00e0*/ 	.byte	0x04, 0x39
        /*00e2*/ 	.short	(.L_47 - .L_46)


	//   ....[0]....
.L_46:
        /*00e4*/ 	.word	0x000005b0
        /*00e8*/ 	.word	0x000000ff
        /*00ec*/ 	.word	0x00000000
        /*00f0*/ 	.short	0x0100
        /*00f2*/ 	.byte	0x05
	.zero		1


	//   ....[1]....
        /*00f4*/ 	.word	0x000005c0
        /*00f8*/ 	.word	0x000000ff
        /*00fc*/ 	.word	0x00000018
        /*0100*/ 	.short	0x0100
        /*0102*/ 	.byte	0x05
	.zero		1


	//   ....[2]....
        /*0104*/ 	.word	0x000005d0
        /*0108*/ 	.word	0x000000ff
        /*010c*/ 	.word	0x00000008
        /*0110*/ 	.short	0x0100
        /*0112*/ 	.byte	0x05
	.zero		1


	//   ....[3]....
        /*0114*/ 	.word	0x000005e0
        /*0118*/ 	.word	0x000000ff
        /*011c*/ 	.word	0x00000020
        /*0120*/ 	.short	0x0100
        /*0122*/ 	.byte	0x05
	.zero		1


	//   ....[4]....
        /*0124*/ 	.word	0x000005f0
        /*0128*/ 	.word	0x000000ff
        /*012c*/ 	.word	0x00000010
        /*0130*/ 	.short	0x0100
        /*0132*/ 	.byte	0x05
	.zero		1


	//   ....[5]....
        /*0134*/ 	.word	0x00000600
        /*0138*/ 	.word	0x000000ff
        /*013c*/ 	.word	0x00000028
        /*0140*/ 	.short	0x0100
        /*0142*/ 	.byte	0x05
	.zero		1


	//   ....[6]....
        /*0144*/ 	.word	0x00000730
        /*0148*/ 	.word	0x000000ff
        /*014c*/ 	.word	0x00000030
        /*0150*/ 	.short	0x0100
        /*0152*/ 	.byte	0x06
	.zero		1


	//   ....[7]....
        /*0154*/ 	.word	0x00000740
        /*0158*/ 	.word	0x000000ff
        /*015c*/ 	.word	0x00000038
        /*0160*/ 	.short	0x0100
        /*0162*/ 	.byte	0x06
	.zero		1


	//   ....[8]....
        /*0164*/ 	.word	0x00000830
        /*0168*/ 	.word	0x000000ff
        /*016c*/ 	.word	0x00000040
        /*0170*/ 	.short	0x0100
        /*0172*/ 	.byte	0x05
	.zero		1


	//   ....[9]....
        /*0174*/ 	.word	0x00000840
        /*0178*/ 	.word	0x000000ff
        /*017c*/ 	.word	0x00000048
        /*0180*/ 	.short	0x0100
        /*0182*/ 	.byte	0x05
	.zero		1


	//   ....[10]....
        /*0184*/ 	.word	0x00000980
        /*0188*/ 	.word	0x000000ff
        /*018c*/ 	.word	0x00000050
        /*0190*/ 	.short	0x0100
        /*0192*/ 	.byte	0x05
	.zero		1


	//   ....[11]....
        /*0194*/ 	.word	0x00000990
        /*0198*/ 	.word	0x000000ff
        /*019c*/ 	.word	0x00000060
        /*01a0*/ 	.short	0x0100
        /*01a2*/ 	.byte	0x05
	.zero		1


	//   ....[12]....
        /*01a4*/ 	.word	0x000009a0
        /*01a8*/ 	.word	0x000000ff
        /*01ac*/ 	.word	0x00000058
        /*01b0*/ 	.short	0x0100
        /*01b2*/ 	.byte	0x05
	.zero		1


	//   ....[13]....
        /*01b4*/ 	.word	0x000009b0
        /*01b8*/ 	.word	0x000000ff
        /*01bc*/ 	.word	0x00000068
        /*01c0*/ 	.short	0x0100
        /*01c2*/ 	.byte	0x05
	.zero		1


	//   ....[14]....
        /*01c4*/ 	.word	0x00000ae0
        /*01c8*/ 	.word	0x000000ff
        /*01cc*/ 	.word	0x00000070
        /*01d0*/ 	.short	0x0100
        /*01d2*/ 	.byte	0x06
	.zero		1


	//   ....[15]....
        /*01d4*/ 	.word	0x00000af0
        /*01d8*/ 	.word	0x000000ff
        /*01dc*/ 	.word	0x00000090
        /*01e0*/ 	.short	0x0100
        /*01e2*/ 	.byte	0x06
	.zero		1


	//   ....[16]....
        /*01e4*/ 	.word	0x00000b00
        /*01e8*/ 	.word	0x000000ff
        /*01ec*/ 	.word	0x00000078
        /*01f0*/ 	.short	0x0100
        /*01f2*/ 	.byte	0x06
	.zero		1


	//   ....[17]....
        /*01f4*/ 	.word	0x00000b10
        /*01f8*/ 	.word	0x000000ff
        /*01fc*/ 	.word	0x00000098
        /*0200*/ 	.short	0x0100
        /*0202*/ 	.byte	0x06
	.zero		1


	//   ....[18]....
        /*0204*/ 	.word	0x00000b20
        /*0208*/ 	.word	0x000000ff
        /*020c*/ 	.word	0x00000080
        /*0210*/ 	.short	0x0100
        /*0212*/ 	.byte	0x06
	.zero		1


	//   ....[19]....
        /*0214*/ 	.word	0x00000b30
        /*0218*/ 	.word	0x000000ff
        /*021c*/ 	.word	0x000000a0
        /*0220*/ 	.short	0x0100
        /*0222*/ 	.byte	0x06
	.zero		1


	//   ....[20]....
        /*0224*/ 	.word	0x00000b40
        /*0228*/ 	.word	0x000000ff
        /*022c*/ 	.word	0x00000088
        /*0230*/ 	.short	0x0100
        /*0232*/ 	.byte	0x06
	.zero		1


	//   ....[21]....
        /*0234*/ 	.word	0x00000b50
        /*0238*/ 	.word	0x000000ff
        /*023c*/ 	.word	0x000000a8
        /*0240*/ 	.short	0x0100
        /*0242*/ 	.byte	0x06
	.zero		1


	//   ....[22]....
        /*0244*/ 	.word	0x00000c40
        /*0248*/ 	.word	0x000000ff
        /*024c*/ 	.word	0x000000b0
        /*0250*/ 	.short	0x0100
        /*0252*/ 	.byte	0x05
	.zero		1


	//   ....[23]....
        /*0254*/ 	.word	0x00000c50
        /*0258*/ 	.word	0x000000ff
        /*025c*/ 	.word	0x000000c0
        /*0260*/ 	.short	0x0100
        /*0262*/ 	.byte	0x05
	.zero		1


	//   ....[24]....
        /*0264*/ 	.word	0x00000c60
        /*0268*/ 	.word	0x000000ff
        /*026c*/ 	.word	0x000000b8
        /*0270*/ 	.short	0x0100
        /*0272*/ 	.byte	0x05
	.zero		1


	//   ....[25]....
        /*0274*/ 	.word	0x00000c70
        /*0278*/ 	.word	0x000000ff
        /*027c*/ 	.word	0x000000c8
        /*0280*/ 	.short	0x0100
        /*0282*/ 	.byte	0x05
	.zero		1


	//   ....[26]....
        /*0284*/ 	.word	0x00001540
        /*0288*/ 	.word	0x00000003
        /*028c*/ 	.word	0x000000c0
        /*0290*/ 	.short	0x010a
        /*0292*/ 	.byte	0xff
	.zero		1


	//   ....[27]....
        /*0294*/ 	.word	0x00001570
        /*0298*/ 	.word	0x00000003
        /*029c*/ 	.word	0x000000b0
        /*02a0*/ 	.short	0x0101
        /*02a2*/ 	.byte	0xff
	.zero		1


	//   ....[28]....
        /*02a4*/ 	.word	0x00001640
        /*02a8*/ 	.word	0x000000ff
        /*02ac*/ 	.word	0x00000018
        /*02b0*/ 	.short	0x010a
        /*02b2*/ 	.byte	0x08
	.zero		1


	//   ....[29]....
        /*02b4*/ 	.word	0x000016e0
        /*02b8*/ 	.word	0x000000ff
        /*02bc*/ 	.word	0x00000018
        /*02c0*/ 	.short	0x010a
        /*02c2*/ 	.byte	0x21
	.zero		1


	//   ....[30]....
        /*02c4*/ 	.word	0x00001840
        /*02c8*/ 	.word	0x000000ff
        /*02cc*/ 	.word	0x00000018
        /*02d0*/ 	.short	0x010a
        /*02d2*/ 	.byte	0x08
	.zero		1


	//   ....[31]....
        /*02d4*/ 	.word	0x00001930
        /*02d8*/ 	.word	0x000000ff
        /*02dc*/ 	.word	0x00000048
        /*02e0*/ 	.short	0x0101
        /*02e2*/ 	.byte	0x04
	.zero		1


	//   ....[32]....
        /*02e4*/ 	.word	0x00001950
        /*02e8*/ 	.word	0x000000ff
        /*02ec*/ 	.word	0x00000018
        /*02f0*/ 	.short	0x010a
        /*02f2*/ 	.byte	0x08
	.zero		1


	//   ....[33]....
        /*02f4*/ 	.word	0x000019d0
        /*02f8*/ 	.word	0x000000ff
        /*02fc*/ 	.word	0x00000018
        /*0300*/ 	.short	0x010a
        /*0302*/ 	.byte	0x11
	.zero		1


	//   ....[34]....
        /*0304*/ 	.word	0x00001b30
        /*0308*/ 	.word	0x000000ff
        /*030c*/ 	.word	0x00000018
        /*0310*/ 	.short	0x010a
        /*0312*/ 	.byte	0x08
	.zero		1


	//   ....[35]....
        /*0314*/ 	.word	0x00001c50
        /*0318*/ 	.word	0x00000002
        /*031c*/ 	.word	0x00000050
        /*0320*/ 	.short	0x010a
        /*0322*/ 	.byte	0xff
	.zero		1


	//   ....[36]....
        /*0324*/ 	.word	0x00001d10
        /*0328*/ 	.word	0x00000002
        /*032c*/ 	.word	0x00000000
        /*0330*/ 	.short	0x0101
        /*0332*/ 	.byte	0xff
	.zero		1


	//   ....[37]....
        /*0334*/ 	.word	0x00002270
        /*0338*/ 	.word	0x000000ff
        /*033c*/ 	.word	0x00000000
        /*0340*/ 	.short	0x010a
        /*0342*/ 	.byte	0x05
	.zero		1


	//   ....[38]....
        /*0344*/ 	.word	0x00002300
        /*0348*/ 	.word	0x000000ff
        /*034c*/ 	.word	0x00000000
        /*0350*/ 	.short	0x010a
        /*0352*/ 	.byte	0x05
	.zero		1


	//   ....[39]....
        /*0354*/ 	.word	0x000023a0
        /*0358*/ 	.word	0x00000000
        /*035c*/ 	.word	0x00000000
        /*0360*/ 	.short	0x010a
        /*0362*/ 	.byte	0xff
	.zero		1


	//   ....[40]....
        /*0364*/ 	.word	0x000024c0
        /*0368*/ 	.word	0x00000000
        /*036c*/ 	.word	0x000000b0
        /*0370*/ 	.short	0x010a
        /*0372*/ 	.byte	0xff
	.zero		1


	//   ....[41]....
        /*0374*/ 	.word	0x00002520
        /*0378*/ 	.word	0x00000004
        /*037c*/ 	.word	0x00000000
        /*0380*/ 	.short	0x0101
        /*0382*/ 	.byte	0xff
	.zero		1


	//   ....[42]....
        /*0384*/ 	.word	0x00002540
        /*0388*/ 	.word	0x000000ff
        /*038c*/ 	.word	0x00000060
        /*0390*/ 	.short	0x010a
        /*0392*/ 	.byte	0x05
	.zero		1


	//   ....[43]....
        /*0394*/ 	.word	0x00002660
        /*0398*/ 	.word	0x00000000
        /*039c*/ 	.word	0x00000050
        /*03a0*/ 	.short	0x010a
        /*03a2*/ 	.byte	0xff
	.zero		1


	//   ....[44]....
        /*03a4*/ 	.word	0x00002770
        /*03a8*/ 	.word	0x00000000
        /*03ac*/ 	.word	0x00000000
        /*03b0*/ 	.short	0x0101
        /*03b2*/ 	.byte	0xff
	.zero		1


	//   ....[45]....
        /*03b4*/ 	.word	0x00002800
        /*03b8*/ 	.word	0x000000ff
        /*03bc*/ 	.word	0x00000060
        /*03c0*/ 	.short	0x0106
        /*03c2*/ 	.byte	0x05
	.zero		1


	//   ....[46]....
        /*03c4*/ 	.word	0x00002820
        /*03c8*/ 	.word	0x000000ff
        /*03cc*/ 	.word	0x00000060
        /*03d0*/ 	.short	0x010a
        /*03d2*/ 	.byte	0x05
	.zero		1


	//   ....[47]....
        /*03d4*/ 	.word	0x000028b0
        /*03d8*/ 	.word	0x000000ff
        /*03dc*/ 	.word	0x00000060
        /*03e0*/ 	.short	0x0106
        /*03e2*/ 	.byte	0x04
	.zero		1


	//   ....[48]....
        /*03e4*/ 	.word	0x000028f0
        /*03e8*/ 	.word	0x00000000
        /*03ec*/ 	.word	0x00000060
        /*03f0*/ 	.short	0x010a
        /*03f2*/ 	.byte	0xff
	.zero		1


	//   ....[49]....
        /*03f4*/ 	.word	0x00002dd0
        /*03f8*/ 	.word	0x00000000
        /*03fc*/ 	.word	0x00000050
        /*0400*/ 	.short	0x010a
        /*0402*/ 	.byte	0xff
	.zero		1


	//   ....[50]....
        /*0404*/ 	.word	0x00002ed0
        /*0408*/ 	.word	0x00000003
        /*040c*/ 	.word	0x00000000
        /*0410*/ 	.short	0x0101
        /*0412*/ 	.byte	0xff
	.zero		1


	//   ....[51]....
        /*0414*/ 	.word	0x00002ee0
        /*0418*/ 	.word	0x000000ff
        /*041c*/ 	.word	0x00000000
        /*0420*/ 	.short	0x010a
        /*0422*/ 	.byte	0x04
	.zero		1


	//   ....[52]....
        /*0424*/ 	.word	0x00002f00
        /*0428*/ 	.word	0x000000ff
        /*042c*/ 	.word	0x00000090
        /*0430*/ 	.short	0x010a
        /*0432*/ 	.byte	0x09
	.zero		1


	//   ....[53]....
        /*0434*/ 	.word	0x00003040
        /*0438*/ 	.word	0x000000ff
        /*043c*/ 	.word	0x00000000
        /*0440*/ 	.short	0x010a
        /*0442*/ 	.byte	0x07
	.zero		1


	//   ....[54]....
        /*0444*/ 	.word	0x00003170
        /*0448*/ 	.word	0x000000ff
        /*044c*/ 	.word	0x00000000
        /*0450*/ 	.short	0x010a
        /*0452*/ 	.byte	0x04
	.zero		1


	//   ....[55]....
        /*0454*/ 	.word	0x00003320
        /*0458*/ 	.word	0x000000ff
        /*045c*/ 	.word	0x00000000
        /*0460*/ 	.short	0x010a
        /*0462*/ 	.byte	0x05
	.zero		1


	//   ....[56]....
        /*0464*/ 	.word	0x000033b0
        /*0468*/ 	.word	0x000000ff
        /*046c*/ 	.word	0x00000000
        /*0470*/ 	.short	0x010a
        /*0472*/ 	.byte	0x05
	.zero		1


	//   ....[57]....
        /*0474*/ 	.word	0x00003440
        /*0478*/ 	.word	0x000000ff
        /*047c*/ 	.word	0x00000000
        /*0480*/ 	.short	0x010a
        /*0482*/ 	.byte	0x05
	.zero		1


	//   ....[58]....
        /*0484*/ 	.word	0x000034d0
        /*0488*/ 	.word	0x000000ff
        /*048c*/ 	.word	0x00000000
        /*0490*/ 	.short	0x010a
        /*0492*/ 	.byte	0x07
	.zero		1


	//   ....[59]....
        /*0494*/ 	.word	0x00003910
        /*0498*/ 	.word	0x00000000
        /*049c*/ 	.word	0x00000050
        /*04a0*/ 	.short	0x010a
        /*04a2*/ 	.byte	0xff
	.zero		1


	//   ....[60]....
        /*04a4*/ 	.word	0x00003a00
        /*04a8*/ 	.word	0x00000000
        /*04ac*/ 	.word	0x00000000
        /*04b0*/ 	.short	0x0101
        /*04b2*/ 	.byte	0xff
	.zero		1


	//   ....[61]....
        /*04b4*/ 	.word	0x00003d20
        /*04b8*/ 	.word	0x000000ff
        /*04bc*/ 	.word	0x00000048
        /*04c0*/ 	.short	0x010a
        /*04c2*/ 	.byte	0x06
	.zero		1


	//   ....[62]....
        /*04c4*/ 	.word	0x00003ea0
        /*04c8*/ 	.word	0x000000ff
        /*04cc*/ 	.word	0x00000038
        /*04d0*/ 	.short	0x010a
        /*04d2*/ 	.byte	0x06
	.zero		1


	//   ....[63]....
        /*04d4*/ 	.word	0x000041d0
        /*04d8*/ 	.word	0x000000ff
        /*04dc*/ 	.word	0x00000030
        /*04e0*/ 	.short	0x010b
        /*04e2*/ 	.byte	0x06
	.zero		1


	//   ....[64]....
        /*04e4*/ 	.word	0x000041f0
        /*04e8*/ 	.word	0x000000ff
        /*04ec*/ 	.word	0x00000000
        /*04f0*/ 	.short	0x0101
        /*04f2*/ 	.byte	0x25
	.zero		1


	//   ....[65]....
        /*04f4*/ 	.word	0x00004230
        /*04f8*/ 	.word	0x00000000
        /*04fc*/ 	.word	0x00000038
        /*0500*/ 	.short	0x010a
        /*0502*/ 	.byte	0xff
	.zero		1


	//   ....[66]....
        /*0504*/ 	.word	0x00004590
        /*0508*/ 	.word	0x00000000
        /*050c*/ 	.word	0x00000050
        /*0510*/ 	.short	0x010a
        /*0512*/ 	.byte	0xff
	.zero		1


	//   ....[67]....
        /*0514*/ 	.word	0x000046a0
        /*0518*/ 	.word	0x00000000
        /*051c*/ 	.word	0x00000000
        /*0520*/ 	.short	0x0101
        /*0522*/ 	.byte	0xff
	.zero		1


	//   ....[68]....
        /*0524*/ 	.word	0x00005050
        /*0528*/ 	.word	0x000000ff
        /*052c*/ 	.word	0x00000030
        /*0530*/ 	.short	0x010a
        /*0532*/ 	.byte	0x2b
	.zero		1


	//   ....[69]....
        /*0534*/ 	.word	0x00005070
        /*0538*/ 	.word	0x0000005c
        /*053c*/ 	.word	0x00000070
        /*0540*/ 	.short	0x010a
        /*0542*/ 	.byte	0xff
	.zero		1


	//   ....[70]....
        /*0544*/ 	.word	0x000051c0
        /*0548*/ 	.word	0x000000ff
        /*054c*/ 	.word	0x00000030
        /*0550*/ 	.short	0x010a
        /*0552*/ 	.byte	0x2b
	.zero		1


	//   ....[71]....
        /*0554*/ 	.word	0x000052a0
        /*0558*/ 	.word	0x000000ff
        /*055c*/ 	.word	0x00000000
        /*0560*/ 	.short	0x0101
        /*0562*/ 	.byte	0x04
	.zero		1


	//   ....[72]....
        /*0564*/ 	.word	0x00005300
        /*0568*/ 	.word	0x0000005c
        /*056c*/ 	.word	0x00000070
        /*0570*/ 	.short	0x010a
        /*0572*/ 	.byte	0xff
	.zero		1


	//   ....[73]....
        /*0574*/ 	.word	0x000056d0
        /*0578*/ 	.word	0x000000ff
        /*057c*/ 	.word	0x00000000
        /*0580*/ 	.short	0x0101
        /*0582*/ 	.byte	0x05
	.zero		1


	//   ....[74]....
        /*0584*/ 	.word	0x00005f60
        /*0588*/ 	.word	0x00000003
        /*058c*/ 	.word	0x000000c0
        /*0590*/ 	.short	0x010a
        /*0592*/ 	.byte	0xff
	.zero		1


	//   ....[75]....
        /*0594*/ 	.word	0x00005fc0
        /*0598*/ 	.word	0x00000002
        /*059c*/ 	.word	0x00000018
        /*05a0*/ 	.short	0x010a
        /*05a2*/ 	.byte	0xff
	.zero		1


	//   ....[76]....
        /*05a4*/ 	.word	0x00006020
        /*05a8*/ 	.word	0x00000002
        /*05ac*/ 	.word	0x00000018
        /*05b0*/ 	.short	0x010a
        /*05b2*/ 	.byte	0xff
	.zero		1


	//   ....[77]....
        /*05b4*/ 	.word	0x00006070
        /*05b8*/ 	.word	0x00000002
        /*05bc*/ 	.word	0x00000050
        /*05c0*/ 	.short	0x010a
        /*05c2*/ 	.byte	0xff
	.zero		1


	//   ....[78]....
        /*05c4*/ 	.word	0x000060d0
        /*05c8*/ 	.word	0x00000000
        /*05cc*/ 	.word	0x00000000
        /*05d0*/ 	.short	0x010a
        /*05d2*/ 	.byte	0xff
	.zero		1


	//   ....[79]....
        /*05d4*/ 	.word	0x00006130
        /*05d8*/ 	.word	0x00000000
        /*05dc*/ 	.word	0x00000000
        /*05e0*/ 	.short	0x010a
        /*05e2*/ 	.byte	0xff
	.zero		1


	//   ....[80]....
        /*05e4*/ 	.word	0x00006180
        /*05e8*/ 	.word	0x00000000
        /*05ec*/ 	.word	0x000000b0
        /*05f0*/ 	.short	0x010a
        /*05f2*/ 	.byte	0xff
	.zero		1


	//   ....[81]....
        /*05f4*/ 	.word	0x000061e0
        /*05f8*/ 	.word	0x00000000
        /*05fc*/ 	.word	0x00000060
        /*0600*/ 	.short	0x010a
        /*0602*/ 	.byte	0xff
	.zero		1


	//   ....[82]....
        /*0604*/ 	.word	0x00006230
        /*0608*/ 	.word	0x00000000
        /*060c*/ 	.word	0x00000050
        /*0610*/ 	.short	0x010a
        /*0612*/ 	.byte	0xff
	.zero		1


	//   ....[83]....
        /*0614*/ 	.word	0x00006290
        /*0618*/ 	.word	0x00000000
        /*061c*/ 	.word	0x00000060
        /*0620*/ 	.short	0x010a
        /*0622*/ 	.byte	0xff
	.zero		1


	//   ....[84]....
        /*0624*/ 	.word	0x000062e0
        /*0628*/ 	.word	0x00000000
        /*062c*/ 	.word	0x00000050
        /*0630*/ 	.short	0x010a
        /*0632*/ 	.byte	0xff
	.zero		1


	//   ....[85]....
        /*0634*/ 	.word	0x00006340
        /*0638*/ 	.word	0x00000003
        /*063c*/ 	.word	0x00000090
        /*0640*/ 	.short	0x010a
        /*0642*/ 	.byte	0xff
	.zero		1


	//   ....[86]....
        /*0644*/ 	.word	0x000063a0
        /*0648*/ 	.word	0x00000000
        /*064c*/ 	.word	0x00000000
        /*0650*/ 	.short	0x010a
        /*0652*/ 	.byte	0xff
	.zero		1


	//   ....[87]....
        /*0654*/ 	.word	0x00006400
        /*0658*/ 	.word	0x00000000
        /*065c*/ 	.word	0x00000000
        /*0660*/ 	.short	0x010a
        /*0662*/ 	.byte	0xff
	.zero		1


	//   ....[88]....
        /*0664*/ 	.word	0x00006460
        /*0668*/ 	.word	0x00000000
        /*066c*/ 	.word	0x00000000
        /*0670*/ 	.short	0x010a
        /*0672*/ 	.byte	0xff
	.zero		1


	//   ....[89]....
        /*0674*/ 	.word	0x000064c0
        /*0678*/ 	.word	0x00000000
        /*067c*/ 	.word	0x00000000
        /*0680*/ 	.short	0x010a
        /*0682*/ 	.byte	0xff
	.zero		1


	//   ....[90]....
        /*0684*/ 	.word	0x00006520
        /*0688*/ 	.word	0x00000000
        /*068c*/ 	.word	0x00000000
        /*0690*/ 	.short	0x010a
        /*0692*/ 	.byte	0xff
	.zero		1


	//   ....[91]....
        /*0694*/ 	.word	0x00006570
        /*0698*/ 	.word	0x00000000
        /*069c*/ 	.word	0x00000050
        /*06a0*/ 	.short	0x010a
        /*06a2*/ 	.byte	0xff
	.zero		1


	//   ....[92]....
        /*06a4*/ 	.word	0x000065d0
        /*06a8*/ 	.word	0x00000000
        /*06ac*/ 	.word	0x00000048
        /*06b0*/ 	.short	0x010a
        /*06b2*/ 	.byte	0xff
	.zero		1


	//   ....[93]....
        /*06b4*/ 	.word	0x00006630
        /*06b8*/ 	.word	0x00000003
        /*06bc*/ 	.word	0x00000038
        /*06c0*/ 	.short	0x010a
        /*06c2*/ 	.byte	0xff
	.zero		1


	//   ....[94]....
        /*06c4*/ 	.word	0x00006680
        /*06c8*/ 	.word	0x00000000
        /*06cc*/ 	.word	0x00000050
        /*06d0*/ 	.short	0x010a
        /*06d2*/ 	.byte	0xff
	.zero		1


	//   ....[95]....
        /*06d4*/ 	.word	0x000066e0
        /*06d8*/ 	.word	0x00000000
        /*06dc*/ 	.word	0x00000030
        /*06e0*/ 	.short	0x010a
        /*06e2*/ 	.byte	0xff
	.zero		1


	//   ....[96]....
        /*06e4*/ 	.word	0x00006730
        /*06e8*/ 	.word	0x0000005c
        /*06ec*/ 	.word	0x00000070
        /*06f0*/ 	.short	0x010a
        /*06f2*/ 	.byte	0xff
	.zero		1


	//----- nvinfo : EIATTR_NUM_MBARRIERS
	.align		4
.L_47:
        /*06f4*/ 	.byte	0x03, 0x38
        /*06f6*/ 	.short	0x001a


	//----- nvinfo : EIATTR_EXIT_INSTR_OFFSETS
	.align		4
        /*06f8*/ 	.byte	0x04, 0x1c
        /*06fa*/ 	.short	(.L_49 - .L_48)


	//   ....[0]....
.L_48:
        /*06fc*/ 	.word	0x000023d0


	//   ....[1]....
        /*0700*/ 	.word	0x000028c0


	//   ....[2]....
        /*0704*/ 	.word	0x00002920


	//   ....[3]....
        /*0708*/ 	.word	0x00003730


	//   ....[4]....
        /*070c*/ 	.word	0x00004260


	//   ....[5]....
        /*0710*/ 	.word	0x000042a0


	//   ....[6]....
        /*0714*/ 	.word	0x00005f50


	//----- nvinfo : EIATTR_MAX_THREADS
	.align		4
.L_49:
        /*0718*/ 	.byte	0x04, 0x05
        /*071a*/ 	.short	(.L_51 - .L_50)
.L_50:
        /*071c*/ 	.word	0x00000100
        /*0720*/ 	.word	0x00000001
        /*0724*/ 	.word	0x00000001


	//----- nvinfo : EIATTR_CRS_STACK_SIZE
	.align		4
.L_51:
        /*0728*/ 	.byte	0x04, 0x1e
        /*072a*/ 	.short	(.L_53 - .L_52)
.L_52:
        /*072c*/ 	.word	0x00000000


	//----- nvinfo : EIATTR_CBANK_PARAM_SIZE
	.align		4
.L_53:
        /*0730*/ 	.byte	0x03, 0x19
        /*0732*/ 	.short	0x0800


	//----- nvinfo : EIATTR_PARAM_CBANK
	.align		4
        /*0734*/ 	.byte	0x04, 0x0a
        /*0736*/ 	.short	(.L_55 - .L_54)
	.align		4
.L_54:
        /*0738*/ 	.word	index@(.nv.constant0._ZN7cutlass13device_kernelINS_4gemm6kernel13GemmUniversalIN4cute5tupleIJiiiiEEENS1_10collective13CollectiveMmaINS1_35MainloopSm100TmaUmmaWarpSpecializedILi3ELi2ELi4ENS5_IJNS4_1CILi1EEESB_SB_EEEEENS5_IJNSA_ILi64EEESE_NSA_ILi32EEEEEENS_12float_e5m2_tENS5_IJlSB_lEEESH_SI_NS4_8TiledMMAINS4_8MMA_AtomIJNS4_10MMA_TraitsINS4_19SM100_MMA_F8F6F4_SSEJSH_SH_fSE_SE_NS4_17integral_constantINS4_4UMMA5MajorELSP_0EEESQ_NSN_INSO_7ScaleInELSR_0EEESS_EEEEEENS4_6LayoutISC_NS5_IJNSA_ILi0EEESW_SW_EEEEENS5_IJNS4_10UnderscoreESZ_SZ_EEEEENS4_13SM90_TMA_LOADENS4_14ComposedLayoutINS4_7SwizzleILi1ELi4ELi3EEENS4_18smem_ptr_flag_bitsILi8EEENSV_INS5_IJNSA_ILi8EEESF_EEENS5_IJSF_SB_EEEEEEEvNS4_8identityES12_S1C_vS1D_EENS_8epilogue10collective18CollectiveEpilogueINS1F_23Sm100TmaWarpSpecializedILi1ELi1ELi32ELb0ELb0EEEJSG_NS5_IJNSV_ISE_SB_EES1K_EEESH_SI_SH_SI_NS1F_6fusion15FusionCallbacksIS1J_NS1M_17LinearCombinationISH_fSH_fLNS_15FloatRoundStyleE2EEESG_S1L_JEEENS4_5SM1004TMEM4LOAD26SM100_TMEM_LOAD_16dp32b32xES12_NS13_INS14_ILi2ELi4ELi3EEES17_NSV_INS5_IJS18_SE_EEENS5_IJSE_SB_EEEEEEENS4_39AutoVectorizingCopyWithAssumedAlignmentILi128EEENS4_14SM90_TMA_STOREES20_S22_S22_EEEvvEEEEvNT_6ParamsE)
        /*073c*/ 	.short	0x0380
        /*073e*/ 	.short	0x0800


	//----- nvinfo : EIATTR_SW_WAR
	.align		4
.L_55:
        /*0740*/ 	.byte	0x04, 0x36
        /*0742*/ 	.short	(.L_57 - .L_56)
.L_56:
        /*0744*/ 	.word	0x00000008
.L_57:


//--------------------- .nv.callgraph             --------------------------
	.section	.nv.callgraph,"",@"SHT_CUDA_CALLGRAPH"
	.align	4
	.sectionentsize	8
	.align		4
        /*0000*/ 	.word	0x00000000
	.align		4
        /*0004*/ 	.word	0xffffffff
	.align		4
        /*0008*/ 	.word	index@(_ZN7cutlass13device_kernelINS_4gemm6kernel13GemmUniversalIN4cute5tupleIJiiiiEEENS1_10collective13CollectiveMmaINS1_35MainloopSm100TmaUmmaWarpSpecializedILi3ELi2ELi4ENS5_IJNS4_1CILi1EEESB_SB_EEEEENS5_IJNSA_ILi64EEESE_NSA_ILi32EEEEEENS_12float_e5m2_tENS5_IJlSB_lEEESH_SI_NS4_8TiledMMAINS4_8MMA_AtomIJNS4_10MMA_TraitsINS4_19SM100_MMA_F8F6F4_SSEJSH_SH_fSE_SE_NS4_17integral_constantINS4_4UMMA5MajorELSP_0EEESQ_NSN_INSO_7ScaleInELSR_0EEESS_EEEEEENS4_6LayoutISC_NS5_IJNSA_ILi0EEESW_SW_EEEEENS5_IJNS4_10UnderscoreESZ_SZ_EEEEENS4_13SM90_TMA_LOADENS4_14ComposedLayoutINS4_7SwizzleILi1ELi4ELi3EEENS4_18smem_ptr_flag_bitsILi8EEENSV_INS5_IJNSA_ILi8EEESF_EEENS5_IJSF_SB_EEEEEEEvNS4_8identityES12_S1C_vS1D_EENS_8epilogue10collective18CollectiveEpilogueINS1F_23Sm100TmaWarpSpecializedILi1ELi1ELi32ELb0ELb0EEEJSG_NS5_IJNSV_ISE_SB_EES1K_EEESH_SI_SH_SI_NS1F_6fusion15FusionCallbacksIS1J_NS1M_17LinearCombinationISH_fSH_fLNS_15FloatRoundStyleE2EEESG_S1L_JEEENS4_5SM1004TMEM4LOAD26SM100_TMEM_LOAD_16dp32b32xES12_NS13_INS14_ILi2ELi4ELi3EEES17_NSV_INS5_IJS18_SE_EEENS5_IJSE_SB_EEEEEEENS4_39AutoVectorizingCopyWithAssumedAlignmentILi128EEENS4_14SM90_TMA_STOREES20_S22_S22_EEEvvEEEEvNT_6ParamsE)
	.align		4
        /*000c*/ 	.word	index@(__assertfail)
	.align		4
        /*0010*/ 	.word	0x00000000
	.align		4
        /*0014*/ 	.word	0xfffffffe
	.align		4
        /*0018*/ 	.word	0x00000000
	.align		4
        /*001c*/ 	.word	0xfffffffd
	.align		4
        /*0020*/ 	.word	0x00000000
	.align		4
        /*0024*/ 	.word	0xfffffffc


//--------------------- .nv.constant4             --------------------------
	.section	.nv.constant4,"a",@progbits
	.align	8
	.align		8
.nv.constant4:
        /*0000*/ 	.dword	__assertfail
	.align		8
        /*0008*/ 	.dword	__unnamed_1
	.align		8
        /*0010*/ 	.dword	__unnamed_2
	.align		8
        /*0018*/ 	.dword	_ZN39_INTERNAL_67dba8ed_4_k_cu_392e0528_80154cuda3std3__45__cpo5beginE
	.align		8
        /*0020*/ 	.dword	_ZN39_INTERNAL_67dba8ed_4_k_cu_392e0528_80154cuda3std3__45__cpo3endE
	.align		8
        /*0028*/ 	.dword	_ZN39_INTERNAL_67dba8ed_4_k_cu_392e0528_80154cuda3std3__45__cpo6cbeginE
	.align		8
        /*0030*/ 	.dword	_ZN39_INTERNAL_67dba8ed_4_k_cu_392e0528_80154cuda3std3__45__cpo4cendE
	.align		8
        /*0038*/ 	.dword	_ZN39_INTERNAL_67dba8ed_4_k_cu_392e0528_80154cuda3std3__441_GLOBAL__N__67dba8ed_4_k_cu_392e0528_80156ignoreE
	.align		8
        /*0040*/ 	.dword	_ZN39_INTERNAL_67dba8ed_4_k_cu_392e0528_80154cuda3std3__419piecewise_constructE
	.align		8
        /*0048*/ 	.dword	_ZN39_INTERNAL_67dba8ed_4_k_cu_392e0528_80154cuda3std3__48in_placeE
	.align		8
        /*0050*/ 	.dword	_ZN39_INTERNAL_67dba8ed_4_k_cu_392e0528_80154cuda3std6ranges3__45__cpo4swapE
	.align		8
        /*0058*/ 	.dword	_ZN39_INTERNAL_67dba8ed_4_k_cu_392e0528_80154cuda3std6ranges3__45__cpo9iter_moveE
	.align		8
        /*0060*/ 	.dword	_ZN39_INTERNAL_67dba8ed_4_k_cu_392e0528_80154cute7productE
	.align		8
        /*0068*/ 	.dword	_ZN39_INTERNAL_67dba8ed_4_k_cu_392e0528_80154cute1_E
	.align		8
        /*0070*/ 	.dword	$str$25
	.align		8
        /*0078*/ 	.dword	$str$26
	.align		8
        /*0080*/ 	.dword	$str$27
	.align		8
        /*0088*/ 	.dword	$str$28


//--------------------- .text._ZN7cutlass13device_kernelINS_4gemm6kernel13GemmUniversalIN4cute5tupleIJiiiiEEENS1_10collective13CollectiveMmaINS1_35MainloopSm100TmaUmmaWarpSpecializedILi3ELi2ELi4ENS5_IJNS4_1CILi1EEESB_SB_EEEEENS5_IJNSA_ILi64EEESE_NSA_ILi32EEEEEENS_12float_e5m2_tENS5_IJlSB_lEEESH_SI_NS4_8TiledMMAINS4_8MMA_AtomIJNS4_10MMA_TraitsINS4_19SM100_MMA_F8F6F4_SSEJSH_SH_fSE_SE_NS4_17integral_constantINS4_4UMMA5MajorELSP_0EEESQ_NSN_INSO_7ScaleInELSR_0EEESS_EEEEEENS4_6LayoutISC_NS5_IJNSA_ILi0EEESW_SW_EEEEENS5_IJNS4_10UnderscoreESZ_SZ_EEEEENS4_13SM90_TMA_LOADENS4_14ComposedLayoutINS4_7SwizzleILi1ELi4ELi3EEENS4_18smem_ptr_flag_bitsILi8EEENSV_INS5_IJNSA_ILi8EEESF_EEENS5_IJSF_SB_EEEEEEEvNS4_8identityES12_S1C_vS1D_EENS_8epilogue10collective18CollectiveEpilogueINS1F_23Sm100TmaWarpSpecializedILi1ELi1ELi32ELb0ELb0EEEJSG_NS5_IJNSV_ISE_SB_EES1K_EEESH_SI_SH_SI_NS1F_6fusion15FusionCallbacksIS1J_NS1M_17LinearCombinationISH_fSH_fLNS_15FloatRoundStyleE2EEESG_S1L_JEEENS4_5SM1004TMEM4LOAD26SM100_TMEM_LOAD_16dp32b32xES12_NS13_INS14_ILi2ELi4ELi3EEES17_NSV_INS5_IJS18_SE_EEENS5_IJSE_SB_EEEEEEENS4_39AutoVectorizingCopyWithAssumedAlignmentILi128EEENS4_14SM90_TMA_STOREES20_S22_S22_EEEvvEEEEvNT_6ParamsE --------------------------
	.section	.text._ZN7cutlass13device_kernelINS_4gemm6kernel13GemmUniversalIN4cute5tupleIJiiiiEEENS1_10collective13CollectiveMmaINS1_35MainloopSm100TmaUmmaWarpSpecializedILi3ELi2ELi4ENS5_IJNS4_1CILi1EEESB_SB_EEEEENS5_IJNSA_ILi64EEESE_NSA_ILi32EEEEEENS_12float_e5m2_tENS5_IJlSB_lEEESH_SI_NS4_8TiledMMAINS4_8MMA_AtomIJNS4_10MMA_TraitsINS4_19SM100_MMA_F8F6F4_SSEJSH_SH_fSE_SE_NS4_17integral_constantINS4_4UMMA5MajorELSP_0EEESQ_NSN_INSO_7ScaleInELSR_0EEESS_EEEEEENS4_6LayoutISC_NS5_IJNSA_ILi0EEESW_SW_EEEEENS5_IJNS4_10UnderscoreESZ_SZ_EEEEENS4_13SM90_TMA_LOADENS4_14ComposedLayoutINS4_7SwizzleILi1ELi4ELi3EEENS4_18smem_ptr_flag_bitsILi8EEENSV_INS5_IJNSA_ILi8EEESF_EEENS5_IJSF_SB_EEEEEEEvNS4_8identityES12_S1C_vS1D_EENS_8epilogue10collective18CollectiveEpilogueINS1F_23Sm100TmaWarpSpecializedILi1ELi1ELi32ELb0ELb0EEEJSG_NS5_IJNSV_ISE_SB_EES1K_EEESH_SI_SH_SI_NS1F_6fusion15FusionCallbacksIS1J_NS1M_17LinearCombinationISH_fSH_fLNS_15FloatRoundStyleE2EEESG_S1L_JEEENS4_5SM1004TMEM4LOAD26SM100_TMEM_LOAD_16dp32b32xES12_NS13_INS14_ILi2ELi4ELi3EEES17_NSV_INS5_IJS18_SE_EEENS5_IJSE_SB_EEEEEEENS4_39AutoVectorizingCopyWithAssumedAlignmentILi128EEENS4_14SM90_TMA_STOREES20_S22_S22_EEEvvEEEEvNT_6ParamsE,"ax",@progbits
	.align	128
.text._ZN7cutlass13device_kernelINS_4gemm6kernel13GemmUniversalIN4cute5tupleIJiiiiEEENS1_10collective13CollectiveMmaINS1_35MainloopSm100TmaUmmaWarpSpecializedILi3ELi2ELi4ENS5_IJNS4_1CILi1EEESB_SB_EEEEENS5_IJNSA_ILi64EEESE_NSA_ILi32EEEEEENS_12float_e5m2_tENS5_IJlSB_lEEESH_SI_NS4_8TiledMMAINS4_8MMA_AtomIJNS4_10MMA_TraitsINS4_19SM100_MMA_F8F6F4_SSEJSH_SH_fSE_SE_NS4_17integral_constantINS4_4UMMA5MajorELSP_0EEESQ_NSN_INSO_7ScaleInELSR_0EEESS_EEEEEENS4_6LayoutISC_NS5_IJNSA_ILi0EEESW_SW_EEEEENS5_IJNS4_10UnderscoreESZ_SZ_EEEEENS4_13SM90_TMA_LOADENS4_14ComposedLayoutINS4_7SwizzleILi1ELi4ELi3EEENS4_18smem_ptr_flag_bitsILi8EEENSV_INS5_IJNSA_ILi8EEESF_EEENS5_IJSF_SB_EEEEEEEvNS4_8identityES12_S1C_vS1D_EENS_8epilogue10collective18CollectiveEpilogueINS1F_23Sm100TmaWarpSpecializedILi1ELi1ELi32ELb0ELb0EEEJSG_NS5_IJNSV_ISE_SB_EES1K_EEESH_SI_SH_SI_NS1F_6fusion15FusionCallbacksIS1J_NS1M_17LinearCombinationISH_fSH_fLNS_15FloatRoundStyleE2EEESG_S1L_JEEENS4_5SM1004TMEM4LOAD26SM100_TMEM_LOAD_16dp32b32xES12_NS13_INS14_ILi2ELi4ELi3EEES17_NSV_INS5_IJS18_SE_EEENS5_IJSE_SB_EEEEEEENS4_39AutoVectorizingCopyWithAssumedAlignmentILi128EEENS4_14SM90_TMA_STOREES20_S22_S22_EEEvvEEEEvNT_6ParamsE:
        .type           _ZN7cutlass13device_kernelINS_4gemm6kernel13GemmUniversalIN4cute5tupleIJiiiiEEENS1_10collective13CollectiveMmaINS1_35MainloopSm100TmaUmmaWarpSpecializedILi3ELi2ELi4ENS5_IJNS4_1CILi1EEESB_SB_EEEEENS5_IJNSA_ILi64EEESE_NSA_ILi32EEEEEENS_12float_e5m2_tENS5_IJlSB_lEEESH_SI_NS4_8TiledMMAINS4_8MMA_AtomIJNS4_10MMA_TraitsINS4_19SM100_MMA_F8F6F4_SSEJSH_SH_fSE_SE_NS4_17integral_constantINS4_4UMMA5MajorELSP_0EEESQ_NSN_INSO_7ScaleInELSR_0EEESS_EEEEEENS4_6LayoutISC_NS5_IJNSA_ILi0EEESW_SW_EEEEENS5_IJNS4_10UnderscoreESZ_SZ_EEEEENS4_13SM90_TMA_LOADENS4_14ComposedLayoutINS4_7SwizzleILi1ELi4ELi3EEENS4_18smem_ptr_flag_bitsILi8EEENSV_INS5_IJNSA_ILi8EEESF_EEENS5_IJSF_SB_EEEEEEEvNS4_8identityES12_S1C_vS1D_EENS_8epilogue10collective18CollectiveEpilogueINS1F_23Sm100TmaWarpSpecializedILi1ELi1ELi32ELb0ELb0EEEJSG_NS5_IJNSV_ISE_SB_EES1K_EEESH_SI_SH_SI_NS1F_6fusion15FusionCallbacksIS1J_NS1M_17LinearCombinationISH_fSH_fLNS_15FloatRoundStyleE2EEESG_S1L_JEEENS4_5SM1004TMEM4LOAD26SM100_TMEM_LOAD_16dp32b32xES12_NS13_INS14_ILi2ELi4ELi3EEES17_NSV_INS5_IJS18_SE_EEENS5_IJSE_SB_EEEEEEENS4_39AutoVectorizingCopyWithAssumedAlignmentILi128EEENS4_14SM90_TMA_STOREES20_S22_S22_EEEvvEEEEvNT_6ParamsE,@function
        .size           _ZN7cutlass13device_kernelINS_4gemm6kernel13GemmUniversalIN4cute5tupleIJiiiiEEENS1_10collective13CollectiveMmaINS1_35MainloopSm100TmaUmmaWarpSpecializedILi3ELi2ELi4ENS5_IJNS4_1CILi1EEESB_SB_EEEEENS5_IJNSA_ILi64EEESE_NSA_ILi32EEEEEENS_12float_e5m2_tENS5_IJlSB_lEEESH_SI_NS4_8TiledMMAINS4_8MMA_AtomIJNS4_10MMA_TraitsINS4_19SM100_MMA_F8F6F4_SSEJSH_SH_fSE_SE_NS4_17integral_constantINS4_4UMMA5MajorELSP_0EEESQ_NSN_INSO_7ScaleInELSR_0EEESS_EEEEEENS4_6LayoutISC_NS5_IJNSA_ILi0EEESW_SW_EEEEENS5_IJNS4_10UnderscoreESZ_SZ_EEEEENS4_13SM90_TMA_LOADENS4_14ComposedLayoutINS4_7SwizzleILi1ELi4ELi3EEENS4_18smem_ptr_flag_bitsILi8EEENSV_INS5_IJNSA_ILi8EEESF_EEENS5_IJSF_SB_EEEEEEEvNS4_8identityES12_S1C_vS1D_EENS_8epilogue10collective18CollectiveEpilogueINS1F_23Sm100TmaWarpSpecializedILi1ELi1ELi32ELb0ELb0EEEJSG_NS5_IJNSV_ISE_SB_EES1K_EEESH_SI_SH_SI_NS1F_6fusion15FusionCallbacksIS1J_NS1M_17LinearCombinationISH_fSH_fLNS_15FloatRoundStyleE2EEESG_S1L_JEEENS4_5SM1004TMEM4LOAD26SM100_TMEM_LOAD_16dp32b32xES12_NS13_INS14_ILi2ELi4ELi3EEES17_NSV_INS5_IJS18_SE_EEENS5_IJSE_SB_EEEEEEENS4_39AutoVectorizingCopyWithAssumedAlignmentILi128EEENS4_14SM90_TMA_STOREES20_S22_S22_EEEvvEEEEvNT_6ParamsE,(.L_x_125 - _ZN7cutlass13device_kernelINS_4gemm6kernel13GemmUniversalIN4cute5tupleIJiiiiEEENS1_10collective13CollectiveMmaINS1_35MainloopSm100TmaUmmaWarpSpecializedILi3ELi2ELi4ENS5_IJNS4_1CILi1EEESB_SB_EEEEENS5_IJNSA_ILi64EEESE_NSA_ILi32EEEEEENS_12float_e5m2_tENS5_IJlSB_lEEESH_SI_NS4_8TiledMMAINS4_8MMA_AtomIJNS4_10MMA_TraitsINS4_19SM100_MMA_F8F6F4_SSEJSH_SH_fSE_SE_NS4_17integral_constantINS4_4UMMA5MajorELSP_0EEESQ_NSN_INSO_7ScaleInELSR_0EEESS_EEEEEENS4_6LayoutISC_NS5_IJNSA_ILi0EEESW_SW_EEEEENS5_IJNS4_10UnderscoreESZ_SZ_EEEEENS4_13SM90_TMA_LOADENS4_14ComposedLayoutINS4_7SwizzleILi1ELi4ELi3EEENS4_18smem_ptr_flag_bitsILi8EEENSV_INS5_IJNSA_ILi8EEESF_EEENS5_IJSF_SB_EEEEEEEvNS4_8identityES12_S1C_vS1D_EENS_8epilogue10collective18CollectiveEpilogueINS1F_23Sm100TmaWarpSpecializedILi1ELi1ELi32ELb0ELb0EEEJSG_NS5_IJNSV_ISE_SB_EES1K_EEESH_SI_SH_SI_NS1F_6fusion15FusionCallbacksIS1J_NS1M_17LinearCombinationISH_fSH_fLNS_15FloatRoundStyleE2EEESG_S1L_JEEENS4_5SM1004TMEM4LOAD26SM100_TMEM_LOAD_16dp32b32xES12_NS13_INS14_ILi2ELi4ELi3EEES17_NSV_INS5_IJS18_SE_EEENS5_IJSE_SB_EEEEEEENS4_39AutoVectorizingCopyWithAssumedAlignmentILi128EEENS4_14SM90_TMA_STOREES20_S22_S22_EEEvvEEEEvNT_6ParamsE)
        .other          _ZN7cutlass13device_kernelINS_4gemm6kernel13GemmUniversalIN4cute5tupleIJiiiiEEENS1_10collective13CollectiveMmaINS1_35MainloopSm100TmaUmmaWarpSpecializedILi3ELi2ELi4ENS5_IJNS4_1CILi1EEESB_SB_EEEEENS5_IJNSA_ILi64EEESE_NSA_ILi32EEEEEENS_12float_e5m2_tENS5_IJlSB_lEEESH_SI_NS4_8TiledMMAINS4_8MMA_AtomIJNS4_10MMA_TraitsINS4_19SM100_MMA_F8F6F4_SSEJSH_SH_fSE_SE_NS4_17integral_constantINS4_4UMMA5MajorELSP_0EEESQ_NSN_INSO_7ScaleInELSR_0EEESS_EEEEEENS4_6LayoutISC_NS5_IJNSA_ILi0EEESW_SW_EEEEENS5_IJNS4_10UnderscoreESZ_SZ_EEEEENS4_13SM90_TMA_LOADENS4_14ComposedLayoutINS4_7SwizzleILi1ELi4ELi3EEENS4_18smem_ptr_flag_bitsILi8EEENSV_INS5_IJNSA_ILi8EEESF_EEENS5_IJSF_SB_EEEEEEEvNS4_8identityES12_S1C_vS1D_EENS_8epilogue10collective18CollectiveEpilogueINS1F_23Sm100TmaWarpSpecializedILi1ELi1ELi32ELb0ELb0EEEJSG_NS5_IJNSV_ISE_SB_EES1K_EEESH_SI_SH_SI_NS1F_6fusion15FusionCallbacksIS1J_NS1M_17LinearCombinationISH_fSH_fLNS_15FloatRoundStyleE2EEESG_S1L_JEEENS4_5SM1004TMEM4LOAD26SM100_TMEM_LOAD_16dp32b32xES12_NS13_INS14_ILi2ELi4ELi3EEES17_NSV_INS5_IJS18_SE_EEENS5_IJSE_SB_EEEEEEENS4_39AutoVectorizingCopyWithAssumedAlignmentILi128EEENS4_14SM90_TMA_STOREES20_S22_S22_EEEvvEEEEvNT_6ParamsE,@"STO_CUDA_ENTRY STV_DEFAULT"
_ZN7cutlass13device_kernelINS_4gemm6kernel13GemmUniversalIN4cute5tupleIJiiiiEEENS1_10collective13CollectiveMmaINS1_35MainloopSm100TmaUmmaWarpSpecializedILi3ELi2ELi4ENS5_IJNS4_1CILi1EEESB_SB_EEEEENS5_IJNSA_ILi64EEESE_NSA_ILi32EEEEEENS_12float_e5m2_tENS5_IJlSB_lEEESH_SI_NS4_8TiledMMAINS4_8MMA_AtomIJNS4_10MMA_TraitsINS4_19SM100_MMA_F8F6F4_SSEJSH_SH_fSE_SE_NS4_17integral_constantINS4_4UMMA5MajorELSP_0EEESQ_NSN_INSO_7ScaleInELSR_0EEESS_EEEEEENS4_6LayoutISC_NS5_IJNSA_ILi0EEESW_SW_EEEEENS5_IJNS4_10UnderscoreESZ_SZ_EEEEENS4_13SM90_TMA_LOADENS4_14ComposedLayoutINS4_7SwizzleILi1ELi4ELi3EEENS4_18smem_ptr_flag_bitsILi8EEENSV_INS5_IJNSA_ILi8EEESF_EEENS5_IJSF_SB_EEEEEEEvNS4_8identityES12_S1C_vS1D_EENS_8epilogue10collective18CollectiveEpilogueINS1F_23Sm100TmaWarpSpecializedILi1ELi1ELi32ELb0ELb0EEEJSG_NS5_IJNSV_ISE_SB_EES1K_EEESH_SI_SH_SI_NS1F_6fusion15FusionCallbacksIS1J_NS1M_17LinearCombinationISH_fSH_fLNS_15FloatRoundStyleE2EEESG_S1L_JEEENS4_5SM1004TMEM4LOAD26SM100_TMEM_LOAD_16dp32b32xES12_NS13_INS14_ILi2ELi4ELi3EEES17_NSV_INS5_IJS18_SE_EEENS5_IJSE_SB_EEEEEEENS4_39AutoVectorizingCopyWithAssumedAlignmentILi128EEENS4_14SM90_TMA_STOREES20_S22_S22_EEEvvEEEEvNT_6ParamsE:
[----:B------:R-:W1:Y:S01]  /*0000*/  LDC R1, c[0x0][0x37c] ;  /* 0x0000df00ff017b82 */ /* 0x000e620000000800 */
[----:B------:R-:W2:Y:S01]  /*0010*/  S2R R101, SR_TID.X ;  /* 0x0000000000657919 */ /* 0x000ea20000002100 */
[----:B------:R-:W3:Y:S01]  /*0020*/  LDCU.64 UR4, c[0x0][0x890] ;  /* 0x00011200ff0477ac */ /* 0x000ee20008000a00 */
[----:B------:R-:W-:Y:S02]  /*0030*/  PRMT R96, RZ, 0x7610, R96 ;  /* 0x00007610ff607816 */ /* 0x000fe40000000060 */
[----:B------:R-:W-:Y:S01]  /*0040*/  ELECT P5, URZ, PT ;  /* 0x0000000000ff782f */ /* 0x000fe200038a0000 */
[----:B------:R-:W4:Y:S01]  /*0050*/  LDCU.64 UR40, c[0x0][0x358] ;  /* 0x00006b00ff2877ac */ /* 0x000f220008000a00 */
[----:B---3--:R-:W-:-:S04]  /*0060*/  UISETP.NE.U32.AND UP0, UPT, UR4, URZ, UPT ;  /* 0x000000ff0400728c */ /* 0x008fc8000bf05070 */
[----:B------:R-:W-:Y:S01]  /*0070*/  UISETP.NE.AND.EX UP0, UPT, UR5, URZ, UPT, UP0 ;  /* 0x000000ff0500728c */ /* 0x000fe2000bf05300 */
[----:B--2---:R-:W-:-:S05]  /*0080*/  SHF.R.U32.HI R104, RZ, 0x5, R101 ;  /* 0x00000005ff687819 */ /* 0x004fca0000011665 */
[----:B------:R-:W2:Y:S02]  /*0090*/  SHFL.IDX PT, R0, R104, RZ, 0x1f ;  /* 0x00001fff68007589 */ /* 0x000ea400000e0000 */
[----:B--2---:R-:W-:Y:S01]  /*00a0*/  R2UR UR8, R0 ;  /* 0x00000000000872ca */ /* 0x004fe200000e0000 */
[----:B-1--4-:R-:W-:-:S14]  /*00b0*/  BRA.U UP0, `(.L_x_0) ;  /* 0x00000001002c7547 */ /* 0x012fdc000b800000 */
[----:B------:R-:W1:Y:S02]  /*00c0*/  LDCU.64 UR6, c[0x0][0x888] ;  /* 0x00011100ff0677ac */ /* 0x000e640008000a00 */
[----:B-1----:R-:W-:-:S04]  /*00d0*/  UISETP.NE.U32.AND UP0, UPT, UR6, URZ, UPT ;  /* 0x000000ff0600728c */ /* 0x002fc8000bf05070 */
[----:B------:R-:W-:-:S09]  /*00e0*/  UISETP.NE.AND.EX UP0, UPT, UR7, URZ, UPT, UP0 ;  /* 0x000000ff0700728c */ /* 0x000fd2000bf05300 */
[----:B------:R-:W-:Y:S05]  /*00f0*/  BRA.U !UP0, `(.L_x_1) ;  /* 0x0000000108107547 */ /* 0x000fea000b800000 */
[----:B------:R-:W1:Y:S02]  /*0100*/  LDC.64 R2, c[0x0][0x888] ;  /* 0x00022200ff027b82 */ /* 0x000e640000000a00 */
[----:B-1----:R1:W5:Y:S01]  /*0110*/  LDG.E R49, desc[UR40][R2.64] ;  /* 0x0000002802317981 */ /* 0x002362000c1e1900 */
[----:B------:R-:W-:Y:S01]  /*0120*/  HFMA2 R96, -RZ, RZ, 0, 5.9604644775390625e-08 ;  /* 0x00000001ff607431 */ /* 0x000fe200000001ff */
[----:B------:R-:W-:Y:S05]  /*0130*/  BRA `(.L_x_0) ;  /* 0x00000000000c7947 */ /* 0x000fea0003800000 */
.L_x_1:
[----:B------:R-:W1:Y:S01]  /*0140*/  LDCU UR6, c[0x0][0x880] ;  /* 0x00011000ff0677ac */ /* 0x000e620008000800 */
[----:B------:R-:W-:Y:S01]  /*0150*/  HFMA2 R96, -RZ, RZ, 0, 5.9604644775390625e-08 ;  /* 0x00000001ff607431 */ /* 0x000fe200000001ff */
[----:B-1----:R-:W-:-:S07]  /*0160*/  MOV R49, UR6 ;  /* 0x0000000600317c02 */ /* 0x002fce0008000f00 */
.L_x_0:
[----:B------:R-:W2:Y:S02]  /*0170*/  LDCU.64 UR6, c[0x0][0x8b0] ;  /* 0x00011600ff0677ac */ /* 0x000ea40008000a00 */
[----:B--2---:R-:W-:-:S04]  /*0180*/  UISETP.NE.U32.AND UP0, UPT, UR6, URZ, UPT ;  /* 0x000000ff0600728c */ /* 0x004fc8000bf05070 */
[----:B------:R-:W-:-:S09]  /*0190*/  UISETP.NE.AND.EX UP0, UPT, UR7, URZ, UPT, UP0 ;  /* 0x000000ff0700728c */ /* 0x000fd2000bf05300 */
[----:B------:R-:W-:Y:S05]  /*01a0*/  BRA.U UP0, `(.L_x_2) ;  /* 0x0000000100247547 */ /* 0x000fea000b800000 */
[----:B------:R-:W2:Y:S02]  /*01b0*/  LDCU.64 UR6, c[0x0][0x8a8] ;  /* 0x00011500ff0677ac */ /* 0x000ea40008000a00 */
[----:B--2---:R-:W-:-:S04]  /*01c0*/  UISETP.NE.U32.AND UP0, UPT, UR6, URZ, UPT ;  /* 0x000000ff0600728c */ /* 0x004fc8000bf05070 */
[----:B------:R-:W-:-:S09]  /*01d0*/  UISETP.NE.AND.EX UP0, UPT, UR7, URZ, UPT, UP0 ;  /* 0x000000ff0700728c */ /* 0x000fd2000bf05300 */
[----:B------:R-:W-:Y:S05]  /*01e0*/  BRA.U !UP0, `(.L_x_3) ;  /* 0x00000001080c7547 */ /* 0x000fea000b800000 */
[----:B-1----:R-:W1:Y:S02]  /*01f0*/  LDC.64 R2, c[0x0][0x8a8] ;  /* 0x00022a00ff027b82 */ /* 0x002e640000000a00 */
[----:B-1----:R2:W5:Y:S01]  /*0200*/  LDG.E R47, desc[UR40][R2.64] ;  /* 0x00000028022f7981 */ /* 0x002562000c1e1900 */
[----:B------:R-:W-:Y:S05]  /*0210*/  BRA `(.L_x_2) ;  /* 0x0000000000087947 */ /* 0x000fea0003800000 */
.L_x_3:
[----:B------:R-:W2:Y:S02]  /*0220*/  LDCU UR6, c[0x0][0x8a0] ;  /* 0x00011400ff0677ac */ /* 0x000ea40008000800 */
[----:B--2---:R-:W-:Y:S02]  /*0230*/  MOV R47, UR6 ;  /* 0x00000006002f7c02 */ /* 0x004fe40008000f00 */
.L_x_2:
[----:B------:R-:W-:Y:S01]  /*0240*/  IMAD.U32 R0, RZ, RZ, UR8 ;  /* 0x00000008ff007e24 */ /* 0x000fe2000f8e00ff */
[----:B------:R-:W-:Y:S04]  /*0250*/  BSSY.RECONVERGENT B0, `(.L_x_4) ;  /* 0x000000c000007945 */ /* 0x000fe80003800200 */
[C---:B------:R-:W-:Y:S02]  /*0260*/  ISETP.NE.OR P1, PT, R0.reuse, 0x1, !P5 ;  /* 0x000000010000780c */ /* 0x040fe40006f25670 */
[----:B------:R-:W-:-:S11]  /*0270*/  ISETP.NE.OR P0, PT, R0, 0x3, !P5 ;  /* 0x000000030000780c */ /* 0x000fd60006f05670 */
[----:B------:R-:W-:Y:S05]  /*0280*/  @P1 BRA `(.L_x_5) ;  /* 0x0000000000201947 */ /* 0x000fea0003800000 */
[----:B------:R-:W3:Y:S02]  /*0290*/  LDCU.64 UR6, c[0x0][0x348] ;  /* 0x00006900ff0677ac */ /* 0x000ee40008000a00 */
[----:B---3--:R-:W-:Y:S02]  /*02a0*/  UIADD3 UR10, UP1, UPT, UR6, 0x80, URZ ;  /* 0x00000080060a7890 */ /* 0x008fe4000ff3e0ff */
[----:B------:R-:W-:Y:S02]  /*02b0*/  UIADD3 UR6, UP0, UPT, UR6, 0x180, URZ ;  /* 0x0000018006067890 */ /* 0x000fe4000ff1e0ff */
[----:B------:R-:W-:Y:S02]  /*02c0*/  UIADD3.X UR11, UPT, UPT, URZ, UR7, URZ, UP1, !UPT ;  /* 0x00000007ff0b7290 */ /* 0x000fe40008ffe4ff */
[----:B------:R-:W-:-:S07]  /*02d0*/  UIADD3.X UR7, UPT, UPT, URZ, UR7, URZ, UP0, !UPT ;  /* 0x00000007ff077290 */ /* 0x000fce00087fe4ff */
[----:B------:R3:W-:Y:S02]  /*02e0*/  UTMACCTL.PF [UR10] ;  /* 0x000000000a0079b9 */ /* 0x0007e40008040000 */
[----:B------:R3:W-:Y:S02]  /*02f0*/  UTMACCTL.PF [UR6] ;  /* 0x00000000060079b9 */ /* 0x0007e40008040000 */
[----:B---3--:R-:W-:Y:S01]  /*0300*/  NOP ;  /* 0x0000000000007918 */ /* 0x008fe20000000000 */
.L_x_5:
[----:B------:R-:W-:Y:S05]  /*0310*/  BSYNC.RECONVERGENT B0 ;  /* 0x0000000000007941 */ /* 0x000fea0003800200 */
.L_x_4:
[----:B------:R-:W-:Y:S04]  /*0320*/  BSSY.RECONVERGENT B0, `(.L_x_6) ;  /* 0x000000a000007945 */ /* 0x000fe80003800200 */
        /* <DEDUP_REMOVED lines=9> */
.L_x_7:
[----:B------:R-:W-:Y:S05]  /*03c0*/  BSYNC.RECONVERGENT B0 ;  /* 0x0000000000007941 */ /* 0x000fea0003800200 */
.L_x_6:
[----:B------:R-:W3:Y:S01]  /*03d0*/  LDCU.64 UR6, c[0x0][0x888] ;  /* 0x00011100ff0677ac */ /* 0x000ee20008000a00 */
[----:B------:R-:W-:Y:S02]  /*03e0*/  UISETP.EQ.U32.AND UP1, UPT, UR4, URZ, UPT ;  /* 0x000000ff0400728c */ /* 0x000fe4000bf22070 */
[----:B------:R-:W-:Y:S02]  /*03f0*/  UPLOP3.LUT UP2, UPT, UPT, UPT, UPT, 0x80, 0x8 ;  /* 0x000000000008789c */ /* 0x000fe40003f4f070 */
[----:B---3--:R-:W-:-:S04]  /*0400*/  UISETP.NE.U32.AND UP0, UPT, UR6, URZ, UPT ;  /* 0x000000ff0600728c */ /* 0x008fc8000bf05070 */
[----:B------:R-:W-:-:S04]  /*0410*/  UISETP.NE.AND.EX UP0, UPT, UR7, URZ, UPT, UP0 ;  /* 0x000000ff0700728c */ /* 0x000fc8000bf05300 */
[----:B------:R-:W-:-:S04]  /*0420*/  UISETP.EQ.OR.EX UP3, UPT, UR5, URZ, !UP0, UP1 ;  /* 0x000000ff0500728c */ /* 0x000fc8000c762710 */
[----:B------:R-:W-:-:S05]  /*0430*/  UP2UR UR44, UPR, URZ, 0x8 ;  /* 0x00000008ff2c7883 */ /* 0x000fca0008000000 */
[----:B------:R-:W-:Y:S07]  /*0440*/  BRA.U !UP3, `(.L_x_8) ;  /* 0x000000010b207547 */ /* 0x000fee000b800000 */
[----:B------:R-:W-:Y:S01]  /*0450*/  UISETP.NE.U32.AND UP2, UPT, UR4, URZ, UPT ;  /* 0x000000ff0400728c */ /* 0x000fe2000bf45070 */
[----:B-----5:R-:W-:Y:S01]  /*0460*/  FSETP.NEU.AND P0, PT, R49, RZ, PT ;  /* 0x000000ff3100720b */ /* 0x020fe20003f0d000 */
[----:B------:R-:W-:Y:S02]  /*0470*/  USEL UR4, URZ, 0xffffffff, UP0 ;  /* 0xffffffffff047887 */ /* 0x000fe40008000000 */
[----:B------:R-:W-:-:S10]  /*0480*/  UISETP.NE.AND.EX UP2, UPT, UR5, URZ, UPT, UP2 ;  /* 0x000000ff0500728c */ /* 0x000fd4000bf45320 */
[----:B------:R-:W-:Y:S01]  /*0490*/  VOTEU.ANY UP1, P0 ;  /* 0x0000000000ff7886 */ /* 0x000fe20000020100 */
[----:B------:R-:W-:-:S04]  /*04a0*/  @!UP2 USEL UR4, URZ, 0xffffffff, UP1 ;  /* 0xffffffffff04a887 */ /* 0x000fc80008800000 */
[----:B------:R-:W-:-:S04]  /*04b0*/  ULOP3.LUT UR4, UR4, 0x1, URZ, 0xc0, !UPT ;  /* 0x0000000104047892 */ /* 0x000fc8000f8ec0ff */
[----:B------:R-:W-:-:S11]  /*04c0*/  UISETP.NE.U32.AND UP2, UPT, UR4, 0x1, UPT ;  /* 0x000000010400788c */ /* 0x000fd6000bf45070 */
.L_x_8:
[----:B-12---:R-:W1:Y:S01]  /*04d0*/  SHFL.IDX PT, R2, R104, RZ, 0x1f ;  /* 0x00001fff68027589 */ /* 0x006e6200000e0000 */
[----:B------:R-:W-:-:S04]  /*04e0*/  UISETP.NE.AND UP1, UPT, UR8, 0x2, UPT ;  /* 0x000000020800788c */ /* 0x000fc8000bf25270 */
[----:B------:R-:W-:Y:S01]  /*04f0*/  USEL UR13, URZ, 0x1, UP1 ;  /* 0x00000001ff0d7887 */ /* 0x000fe20008800000 */
[----:B-1----:R-:W-:-:S13]  /*0500*/  ISETP.NE.AND P0, PT, R2, RZ, PT ;  /* 0x000000ff0200720c */ /* 0x002fda0003f05270 */
[----:B------:R-:W-:Y:S05]  /*0510*/  @P0 BRA `(.L_x_9) ;  /* 0x0000000000400947 */ /* 0x000fea0003800000 */
[----:B------:R-:W1:Y:S01]  /*0520*/  S2UR UR5, SR_CgaCtaId ;  /* 0x00000000000579c3 */ /* 0x000e620000008800 */
[----:B------:R-:W-:Y:S01]  /*0530*/  UMOV UR6, 0x400 ;  /* 0x0000040000067882 */ /* 0x000fe20000000000 */
[----:B------:R-:W-:Y:S01]  /*0540*/  UMOV UR4, 0x1 ;  /* 0x0000000100047882 */ /* 0x000fe20000000000 */
[----:B------:R-:W-:Y:S01]  /*0550*/  ELECT P0, URZ, PT ;  /* 0x0000000000ff782f */ /* 0x000fe20003800000 */
[----:B-1----:R-:W-:Y:S02]  /*0560*/  ULEA UR5, UR5, UR6, 0x18 ;  /* 0x0000000605057291 */ /* 0x002fe4000f8ec0ff */
[----:B------:R-:W-:-:S04]  /*0570*/  UIADD3 UR6, UPT, UPT, -UR4, 0x100000, URZ ;  /* 0x0010000004067890 */ /* 0x000fc8000fffe1ff */
[----:B------:R-:W-:Y:S02]  /*0580*/  USHF.L.U32 UR7, UR6, 0xb, URZ ;  /* 0x0000000b06077899 */ /* 0x000fe400080006ff */
[----:B------:R-:W-:Y:S01]  /*0590*/  USHF.L.U32 UR6, UR6, 0x1, URZ ;  /* 0x0000000106067899 */ /* 0x000fe200080006ff */
[----:B------:R-:W1:Y:S11]  /*05a0*/  FENCE.VIEW.ASYNC.S ;  /* 0x00000000000073c6 */ /* 0x000e760000000000 */
[----:B-1----:R1:W2:Y:S01]  /*05b0*/  SYNCS.EXCH.64 URZ, [UR5], UR6 ;  /* 0x0000000605ff75b2 */ /* 0x0022a20008000100 */
[----:B------:R1:W3:Y:S01]  /*05c0*/  SYNCS.EXCH.64 URZ, [UR5+0x18], UR6 ;  /* 0x0000180605ff75b2 */ /* 0x0002e20008000100 */
[----:B------:R1:W4:Y:S01]  /*05d0*/  SYNCS.EXCH.64 URZ, [UR5+0x8], UR6 ;  /* 0x0000080605ff75b2 */ /* 0x0003220008000100 */
[----:B------:R1:W1:Y:S01]  /*05e0*/  SYNCS.EXCH.64 URZ, [UR5+0x20], UR6 ;  /* 0x0000200605ff75b2 */ /* 0x0002620008000100 */
[----:B------:R1:W1:Y:S01]  /*05f0*/  SYNCS.EXCH.64 URZ, [UR5+0x10], UR6 ;  /* 0x0000100605ff75b2 */ /* 0x0002620008000100 */
[----:B------:R1:W1:Y:S01]  /*0600*/  SYNCS.EXCH.64 URZ, [UR5+0x28], UR6 ;  /* 0x0000280605ff75b2 */ /* 0x0002620008000100 */
[----:B------:R-:W-:Y:S01]  /*0610*/  NOP ;  /* 0x0000000000007918 */ /* 0x000fe20000000000 */
.L_x_9:
[----:B------:R-:W2:Y:S01]  /*0620*/  SHFL.IDX PT, R2, R104, RZ, 0x1f ;  /* 0x00001fff68027589 */ /* 0x000ea200000e0000 */
[----:B------:R-:W-:Y:S01]  /*0630*/  NOP ;  /* 0x0000000000007918 */ /* 0x000fe20000000000 */
[----:B--2---:R-:W-:-:S13]  /*0640*/  ISETP.NE.AND P0, PT, R2, 0x1, PT ;  /* 0x000000010200780c */ /* 0x004fda0003f05270 */
[----:B------:R-:W-:Y:S05]  /*0650*/  @P0 BRA `(.L_x_10) ;  /* 0x0000000000400947 */ /* 0x000fea0003800000 */
[----:B-1----:R-:W1:Y:S01]  /*0660*/  S2UR UR6, SR_CgaCtaId ;  /* 0x00000000000679c3 */ /* 0x002e620000008800 */
[----:B------:R-:W-:Y:S01]  /*0670*/  UMOV UR7, 0x400 ;  /* 0x0000040000077882 */ /* 0x000fe20000000000 */
[----:B------:R-:W-:Y:S01]  /*0680*/  UMOV UR5, 0x20 ;  /* 0x0000002000057882 */ /* 0x000fe20000000000 */
[----:B------:R-:W-:Y:S01]  /*0690*/  UMOV UR4, 0x80 ;  /* 0x0000008000047882 */ /* 0x000fe20000000000 */
[----:B------:R-:W-:-:S04]  /*06a0*/  UIADD3 UR10, UPT, UPT, -UR5, 0x100000, URZ ;  /* 0x00100000050a7890 */ /* 0x000fc8000fffe1ff */
[----:B------:R-:W-:Y:S02]  /*06b0*/  USHF.L.U32 UR11, UR10, 0xb, URZ ;  /* 0x0000000b0a0b7899 */ /* 0x000fe400080006ff */
[----:B------:R-:W-:Y:S02]  /*06c0*/  USHF.L.U32 UR10, UR10, 0x1, URZ ;  /* 0x000000010a0a7899 */ /* 0x000fe400080006ff */
[----:B------:R-:W-:-:S04]  /*06d0*/  UIADD3 UR4, UPT, UPT, -UR4, 0x100000, URZ ;  /* 0x0010000004047890 */ /* 0x000fc8000fffe1ff */
[----:B------:R-:W-:Y:S02]  /*06e0*/  USHF.L.U32 UR5, UR4, 0xb, URZ ;  /* 0x0000000b04057899 */ /* 0x000fe400080006ff */
[----:B------:R-:W-:Y:S01]  /*06f0*/  USHF.L.U32 UR4, UR4, 0x1, URZ ;  /* 0x0000000104047899 */ /* 0x000fe200080006ff */
[----:B------:R-:W-:Y:S01]  /*0700*/  ELECT P0, URZ, PT ;  /* 0x0000000000ff782f */ /* 0x000fe20003800000 */
[----:B-1----:R-:W-:Y:S01]  /*0710*/  ULEA UR6, UR6, UR7, 0x18 ;  /* 0x0000000706067291 */ /* 0x002fe2000f8ec0ff */
[----:B------:R-:W1:Y:S11]  /*0720*/  FENCE.VIEW.ASYNC.S ;  /* 0x00000000000073c6 */ /* 0x000e760000000000 */
[----:B-1----:R2:W1:Y:S01]  /*0730*/  SYNCS.EXCH.64 URZ, [UR6+0x30], UR10 ;  /* 0x0000300a06ff75b2 */ /* 0x0024620008000100 */
[----:B------:R2:W1:Y:S02]  /*0740*/  SYNCS.EXCH.64 URZ, [UR6+0x38], UR4 ;  /* 0x0000380406ff75b2 */ /* 0x0004640008000100 */
[----:B--2---:R-:W-:Y:S01]  /*0750*/  NOP ;  /* 0x0000000000007918 */ /* 0x004fe20000000000 */
.L_x_10:
[----:B------:R-:W2:Y:S01]  /*0760*/  SHFL.IDX PT, R2, R104, RZ, 0x1f ;  /* 0x00001fff68027589 */ /* 0x000ea200000e0000 */
[----:B------:R-:W-:Y:S01]  /*0770*/  NOP ;  /* 0x0000000000007918 */ /* 0x000fe20000000000 */
[----:B--2---:R-:W-:-:S13]  /*0780*/  ISETP.NE.AND P0, PT, R2, 0x3, PT ;  /* 0x000000030200780c */ /* 0x004fda0003f05270 */
[----:B------:R-:W-:Y:S05]  /*0790*/  @P0 BRA `(.L_x_11) ;  /* 0x0000000000300947 */ /* 0x000fea0003800000 */
[----:B-1----:R-:W1:Y:S01]  /*07a0*/  S2UR UR5, SR_CgaCtaId ;  /* 0x00000000000579c3 */ /* 0x002e620000008800 */
        /* <DEDUP_REMOVED lines=8> */
[----:B-1----:R2:W1:Y:S01]  /*0830*/  SYNCS.EXCH.64 URZ, [UR5+0x40], UR6 ;  /* 0x0000400605ff75b2 */ /* 0x0024620008000100 */
[----:B------:R2:W1:Y:S02]  /*0840*/  SYNCS.EXCH.64 URZ, [UR5+0x48], UR6 ;  /* 0x0000480605ff75b2 */ /* 0x0004640008000100 */
[----:B--2---:R-:W-:Y:S01]  /*0850*/  NOP ;  /* 0x0000000000007918 */ /* 0x004fe20000000000 */
.L_x_11:
[----:B------:R-:W2:Y:S01]  /*0860*/  SHFL.IDX PT, R2, R104, RZ, 0x1f ;  /* 0x00001fff68027589 */ /* 0x000ea200000e0000 */
[----:B------:R-:W-:Y:S01]  /*0870*/  NOP ;  /* 0x0000000000007918 */ /* 0x000fe20000000000 */
[----:B--2---:R-:W-:-:S13]  /*0880*/  ISETP.NE.AND P0, PT, R2, 0x4, PT ;  /* 0x000000040200780c */ /* 0x004fda0003f05270 */
[----:B------:R-:W-:Y:S05]  /*0890*/  @P0 BRA `(.L_x_12) ;  /* 0x00000000004c0947 */ /* 0x000fea0003800000 */
[----:B-1----:R-:W1:Y:S01]  /*08a0*/  S2UR UR5, SR_CgaCtaId ;  /* 0x00000000000579c3 */ /* 0x002e620000008800 */
[----:B------:R-:W-:Y:S01]  /*08b0*/  UMOV UR7, 0x100 ;  /* 0x0000010000077882 */ /* 0x000fe20000000000 */
[----:B------:R-:W-:Y:S01]  /*08c0*/  UMOV UR6, 0x400 ;  /* 0x0000040000067882 */ /* 0x000fe20000000000 */
[----:B------:R-:W-:Y:S01]  /*08d0*/  USEL UR7, UR7, 0xe0, UP2 ;  /* 0x000000e007077887 */ /* 0x000fe20009000000 */
[----:B------:R-:W-:Y:S01]  /*08e0*/  UMOV UR4, 0x1 ;  /* 0x0000000100047882 */ /* 0x000fe20000000000 */
[----:B------:R-:W-:Y:S01]  /*08f0*/  ELECT P0, URZ, PT ;  /* 0x0000000000ff782f */ /* 0x000fe20003800000 */
[----:B------:R-:W-:-:S04]  /*0900*/  UIADD3 UR10, UPT, UPT, -UR4, 0x100000, URZ ;  /* 0x00100000040a7890 */ /* 0x000fc8000fffe1ff */
[----:B------:R-:W-:Y:S02]  /*0910*/  USHF.L.U32 UR11, UR10, 0xb, URZ ;  /* 0x0000000b0a0b7899 */ /* 0x000fe400080006ff */
[----:B------:R-:W-:Y:S02]  /*0920*/  USHF.L.U32 UR10, UR10, 0x1, URZ ;  /* 0x000000010a0a7899 */ /* 0x000fe400080006ff */
[----:B-1----:R-:W-:Y:S02]  /*0930*/  ULEA UR5, UR5, UR6, 0x18 ;  /* 0x0000000605057291 */ /* 0x002fe4000f8ec0ff */
[----:B------:R-:W-:-:S04]  /*0940*/  UIADD3 UR6, UPT, UPT, -UR7, 0x100000, URZ ;  /* 0x0010000007067890 */ /* 0x000fc8000fffe1ff */
[----:B------:R-:W-:Y:S02]  /*0950*/  USHF.L.U32 UR7, UR6, 0xb, URZ ;  /* 0x0000000b06077899 */ /* 0x000fe400080006ff */
[----:B------:R-:W-:Y:S01]  /*0960*/  USHF.L.U32 UR6, UR6, 0x1, URZ ;  /* 0x0000000106067899 */ /* 0x000fe200080006ff */
[----:B------:R-:W1:Y:S03]  /*0970*/  FENCE.VIEW.ASYNC.S ;  /* 0x00000000000073c6 */ /* 0x000e660000000000 */
[----:B-1----:R2:W1:Y:S08]  /*0980*/  SYNCS.EXCH.64 URZ, [UR5+0x50], UR10 ;  /* 0x0000500a05ff75b2 */ /* 0x0024700008000100 */
[----:B------:R2:W1:Y:S01]  /*0990*/  SYNCS.EXCH.64 URZ, [UR5+0x60], UR6 ;  /* 0x0000600605ff75b2 */ /* 0x0004620008000100 */
[----:B------:R2:W1:Y:S01]  /*09a0*/  SYNCS.EXCH.64 URZ, [UR5+0x58], UR10 ;  /* 0x0000580a05ff75b2 */ /* 0x0004620008000100 */
[----:B------:R2:W1:Y:S02]  /*09b0*/  SYNCS.EXCH.64 URZ, [UR5+0x68], UR6 ;  /* 0x0000680605ff75b2 */ /* 0x0004640008000100 */
[----:B--2---:R-:W-:Y:S01]  /*09c0*/  NOP ;  /* 0x0000000000007918 */ /* 0x004fe20000000000 */
.L_x_12:
        /* <DEDUP_REMOVED lines=18> */
[----:B------:R2:W1:Y:S01]  /*0af0*/  SYNCS.EXCH.64 URZ, [UR6+0x90], UR4 ;  /* 0x0000900406ff75b2 */ /* 0x0004620008000100 */
[----:B------:R2:W1:Y:S01]  /*0b00*/  SYNCS.EXCH.64 URZ, [UR6+0x78], UR10 ;  /* 0x0000780a06ff75b2 */ /* 0x0004620008000100 */
[----:B------:R2:W1:Y:S01]  /*0b10*/  SYNCS.EXCH.64 URZ, [UR6+0x98], UR4 ;  /* 0x0000980406ff75b2 */ /* 0x0004620008000100 */
[----:B------:R2:W1:Y:S01]  /*0b20*/  SYNCS.EXCH.64 URZ, [UR6+0x80], UR10 ;  /* 0x0000800a06ff75b2 */ /* 0x0004620008000100 */
[----:B------:R2:W1:Y:S01]  /*0b30*/  SYNCS.EXCH.64 URZ, [UR6+0xa0], UR4 ;  /* 0x0000a00406ff75b2 */ /* 0x0004620008000100 */
[----:B------:R2:W1:Y:S01]  /*0b40*/  SYNCS.EXCH.64 URZ, [UR6+0x88], UR10 ;  /* 0x0000880a06ff75b2 */ /* 0x0004620008000100 */
[----:B------:R2:W1:Y:S02]  /*0b50*/  SYNCS.EXCH.64 URZ, [UR6+0xa8], UR4 ;  /* 0x0000a80406ff75b2 */ /* 0x0004640008000100 */
[----:B--2---:R-:W-:Y:S01]  /*0b60*/  NOP ;  /* 0x0000000000007918 */ /* 0x004fe20000000000 */
.L_x_13:
        /* <DEDUP_REMOVED lines=14> */
[----:B------:R2:W1:Y:S01]  /*0c50*/  SYNCS.EXCH.64 URZ, [UR5+0xc0], UR6 ;  /* 0x0000c00605ff75b2 */ /* 0x0004620008000100 */
[----:B------:R2:W1:Y:S01]  /*0c60*/  SYNCS.EXCH.64 URZ, [UR5+0xb8], UR6 ;  /* 0x0000b80605ff75b2 */ /* 0x0004620008000100 */
[----:B------:R2:W1:Y:S02]  /*0c70*/  SYNCS.EXCH.64 URZ, [UR5+0xc8], UR6 ;  /* 0x0000c80605ff75b2 */ /* 0x0004640008000100 */
[----:B--2---:R-:W-:Y:S01]  /*0c80*/  NOP ;  /* 0x0000000000007918 */ /* 0x004fe20000000000 */
.L_x_14:
[----:B-1----:R-:W1:Y:S01]  /*0c90*/  S2UR UR5, SR_CTAID.X ;  /* 0x00000000000579c3 */ /* 0x002e620000002500 */
[----:B------:R-:W-:-:S05]  /*0ca0*/  CS2R.32 R97, SR_CgaSize ;  /* 0x0000000000617805 */ /* 0x000fca0000008a00 */
[----:B------:R-:W-:-:S05]  /*0cb0*/  IMAD R97, R97, -0xa0, RZ ;  /* 0xffffff6061617824 */ /* 0x000fca00078e02ff */
[----:B------:R-:W-:-:S14]  /*0cc0*/  R2UR UR7, R97 ;  /* 0x00000000610772ca */ /* 0x000fdc00000e0000 */
[----:B------:R-:W2:Y:S01]  /*0cd0*/  LDCU UR7, c[0x0][UR7+0x2b0] ;  /* 0x00005600070777ac */ /* 0x000ea20008000800 */
[----:B------:R-:W-:Y:S01]  /*0ce0*/  NOP ;  /* 0x0000000000007918 */ /* 0x000fe20000000000 */
[----:B------:R-:W-:-:S05]  /*0cf0*/  CS2R.32 R97, SR_CgaSize ;  /* 0x0000000000617805 */ /* 0x000fca0000008a00 */
[----:B------:R-:W-:-:S05]  /*0d00*/  IMAD R97, R97, -0xa0, RZ ;  /* 0xffffff6061617824 */ /* 0x000fca00078e02ff */
[----:B------:R-:W-:-:S14]  /*0d10*/  R2UR UR6, R97 ;  /* 0x00000000610672ca */ /* 0x000fdc00000e0000 */
[----:B------:R-:W3:Y:S01]  /*0d20*/  LDCU UR6, c[0x0][UR6+0x2b4] ;  /* 0x00005680060677ac */ /* 0x000ee20008000800 */
[----:B------:R-:W4:Y:S08]  /*0d30*/  S2UR UR4, SR_CTAID.Y ;  /* 0x00000000000479c3 */ /* 0x000f300000002600 */
[----:B------:R-:W3:Y:S01]  /*0d40*/  LDC R9, c[0x0][0xb24] ;  /* 0x0002c900ff097b82 */ /* 0x000ee20000000800 */
[----:B-1----:R-:W-:-:S02]  /*0d50*/  I2FP.F32.U32 R5, UR5 ;  /* 0x0000000500057c45 */ /* 0x002fc40008201000 */
[----:B------:R-:W-:-:S05]  /*0d60*/  CS2R.32 R3, SR_CgaSize ;  /* 0x0000000000037805 */ /* 0x000fca0000008a00 */
[----:B------:R-:W-:-:S06]  /*0d70*/  IMAD R3, R3, -0xa0, RZ ;  /* 0xffffff6003037824 */ /* 0x000fcc00078e02ff */
[----:B------:R-:W1:Y:S01]  /*0d80*/  LDC R3, c[0x0][R3+0x2a0] ;  /* 0x0000a80003037b82 */ /* 0x000e620000000800 */
[----:B------:R-:W-:Y:S01]  /*0d90*/  MOV R97, UR5 ;  /* 0x0000000500617c02 */ /* 0x000fe20008000f00 */
[----:B--2---:R-:W-:Y:S01]  /*0da0*/  FMUL R5, R5, UR7 ;  /* 0x0000000705057c20 */ /* 0x004fe20008400000 */
[----:B----4-:R-:W-:Y:S02]  /*0db0*/  I2FP.F32.U32 R4, UR4 ;  /* 0x0000000400047c45 */ /* 0x010fe40008201000 */
[----:B------:R-:W-:-:S05]  /*0dc0*/  CS2R.32 R2, SR_CgaSize ;  /* 0x0000000000027805 */ /* 0x000fca0000008a00 */
[----:B------:R-:W-:-:S06]  /*0dd0*/  IMAD R2, R2, -0xa0, RZ ;  /* 0xffffff6002027824 */ /* 0x000fcc00078e02ff */
[----:B------:R-:W2:Y:S01]  /*0de0*/  LDC R2, c[0x0][R2+0x2a4] ;  /* 0x0000a90002027b82 */ /* 0x000ea20000000800 */
[----:B------:R-:W4:Y:S01]  /*0df0*/  F2I.U32.TRUNC.NTZ R90, R5 ;  /* 0x00000005005a7305 */ /* 0x000f22000020f000 */
[----:B------:R-:W-:Y:S01]  /*0e00*/  MOV R91, UR4 ;  /* 0x00000004005b7c02 */ /* 0x000fe20008000f00 */
[----:B---3--:R-:W-:-:S05]  /*0e10*/  FMUL R4, R4, UR6 ;  /* 0x0000000604047c20 */ /* 0x008fca0008400000 */
[----:B------:R-:W-:Y:S01]  /*0e20*/  BAR.SYNC.DEFER_BLOCKING 0x0 ;  /* 0x0000000000007b1d */ /* 0x000fe20000010000 */
[----:B------:R-:W-:-:S05]  /*0e30*/  ISETP.GE.AND P0, PT, R9, 0x1, PT ;  /* 0x000000010900780c */ /* 0x000fca0003f06270 */
[----:B------:R-:W3:Y:S02]  /*0e40*/  F2I.U32.TRUNC.NTZ R79, R4 ;  /* 0x00000004004f7305 */ /* 0x000ee4000020f000 */
[----:B------:R-:W2:Y:S01]  /*0e50*/  S2UR UR36, SR_CTAID.Z ;  /* 0x00000000002479c3 */ /* 0x000ea20000002700 */
[----:B----4-:R-:W-:-:S05]  /*0e60*/  IADD3 R90, PT, PT, -R90, RZ, RZ ;  /* 0x000000ff5a5a7210 */ /* 0x010fca0007ffe1ff */
[----:B-1----:R-:W-:Y:S01]  /*0e70*/  IMAD R90, R3, R90, UR5 ;  /* 0x00000005035a7e24 */ /* 0x002fe2000f8e025a */
[----:B---3--:R-:W-:-:S05]  /*0e80*/  IADD3 R79, PT, PT, -R79, RZ, RZ ;  /* 0x000000ff4f4f7210 */ /* 0x008fca0007ffe1ff */
[----:B--2---:R-:W-:Y:S01]  /*0e90*/  IMAD R79, R2, R79, UR4 ;  /* 0x00000004024f7e24 */ /* 0x004fe2000f8e024f */
[----:B------:R-:W-:Y:S06]  /*0ea0*/  @!P0 BRA `(.L_x_15) ;  /* 0x0000000000b88947 */ /* 0x000fec0003800000 */
[----:B------:R-:W1:Y:S01]  /*0eb0*/  LDC.64 R4, c[0x0][0xb18] ;  /* 0x0002c600ff047b82 */ /* 0x000e620000000a00 */
[----:B------:R-:W-:-:S07]  /*0ec0*/  ISETP.NE.AND P0, PT, R9, 0x1, PT ;  /* 0x000000010900780c */ /* 0x000fce0003f05270 */
[----:B------:R-:W2:Y:S08]  /*0ed0*/  LDC R10, c[0x0][0xb0c] ;  /* 0x0002c300ff0a7b82 */ /* 0x000eb00000000800 */
[----:B------:R-:W3:Y:S08]  /*0ee0*/  LDC R11, c[0x0][0x370] ;  /* 0x0000dc00ff0b7b82 */ /* 0x000ef00000000800 */
[----:B------:R-:W4:Y:S01]  /*0ef0*/  LDC R12, c[0x0][0x374] ;  /* 0x0000dd00ff0c7b82 */ /* 0x000f220000000800 */
[----:B-1----:R-:W-:-:S07]  /*0f00*/  ISETP.NE.AND P1, PT, R4, 0x1, PT ;  /* 0x000000010400780c */ /* 0x002fce0003f25270 */
[----:B------:R-:W3:Y:S01]  /*0f10*/  LDC.64 R6, c[0x0][0xb10] ;  /* 0x0002c400ff067b82 */ /* 0x000ee20000000a00 */
[----:B--2---:R-:W-:-:S07]  /*0f20*/  ISETP.NE.AND P2, PT, R10, 0x1, PT ;  /* 0x000000010a00780c */ /* 0x004fce0003f45270 */
[----:B------:R-:W1:Y:S08]  /*0f30*/  LDC R8, c[0x0][0xb20] ;  /* 0x0002c800ff087b82 */ /* 0x000e700000000800 */
[----:B------:R-:W2:Y:S01]  /*0f40*/  LDC.64 R2, c[0x0][0xb28] ;  /* 0x0002ca00ff027b82 */ /* 0x000ea20000000a00 */
[----:B----4-:R-:W-:-:S04]  /*0f50*/  IMAD.HI.U32 R13, R12, R5, RZ ;  /* 0x000000050c0d7227 */ /* 0x010fc800078e00ff */
[----:B------:R-:W-:-:S04]  /*0f60*/  IMAD.HI.U32 R5, R91, R5, RZ ;  /* 0x000000055b057227 */ /* 0x000fc800078e00ff */
[----:B---3--:R-:W-:-:S04]  /*0f70*/  IMAD.HI.U32 R14, R11, R6, RZ ;  /* 0x000000060b0e7227 */ /* 0x008fc800078e00ff */
[----:B------:R-:W-:Y:S01]  /*0f80*/  IMAD.HI.U32 R16, R97, R6, RZ ;  /* 0x0000000661107227 */ /* 0x000fe200078e00ff */
[-C--:B------:R-:W-:Y:S02]  /*0f90*/  @P2 SHF.R.U32.HI R11, RZ, R7.reuse, R14 ;  /* 0x00000007ff0b2219 */ /* 0x080fe4000001160e */
[-C--:B-1----:R-:W-:Y:S02]  /*0fa0*/  @P1 SHF.R.U32.HI R12, RZ, R8.reuse, R13 ;  /* 0x00000008ff0c1219 */ /* 0x082fe4000001160d */
[----:B------:R-:W-:Y:S02]  /*0fb0*/  SHF.R.U32.HI R8, RZ, R8, R5 ;  /* 0x00000008ff087219 */ /* 0x000fe40000011605 */
[----:B------:R-:W-:Y:S02]  /*0fc0*/  SHF.R.U32.HI R16, RZ, R7, R16 ;  /* 0x00000007ff107219 */ /* 0x000fe40000011610 */
[----:B------:R-:W-:Y:S01]  /*0fd0*/  SEL R5, R91, R8, !P1 ;  /* 0x000000085b057207 */ /* 0x000fe20004800000 */
[----:B--2---:R-:W-:Y:S01]  /*0fe0*/  IMAD.HI.U32 R14, R12, R2, RZ ;  /* 0x000000020c0e7227 */ /* 0x004fe200078e00ff */
[----:B------:R-:W-:-:S03]  /*0ff0*/  SEL R7, R97, R16, !P2 ;  /* 0x0000001061077207 */ /* 0x000fc60005000000 */
[----:B------:R-:W-:Y:S01]  /*1000*/  IMAD.HI.U32 R6, R11, R2, RZ ;  /* 0x000000020b067227 */ /* 0x000fe200078e00ff */
[----:B------:R-:W-:-:S04]  /*1010*/  @P0 SHF.R.U32.HI R12, RZ, R3, R14 ;  /* 0x00000003ff0c0219 */ /* 0x000fc8000001160e */
[----:B------:R-:W-:Y:S01]  /*1020*/  @P0 SHF.R.U32.HI R11, RZ, R3, R6 ;  /* 0x00000003ff0b0219 */ /* 0x000fe20000011606 */
[----:B------:R-:W-:-:S04]  /*1030*/  IMAD R12, R12, R9, RZ ;  /* 0x000000090c0c7224 */ /* 0x000fc800078e02ff */
[----:B------:R-:W-:Y:S01]  /*1040*/  IMAD R6, R11, R9, RZ ;  /* 0x000000090b067224 */ /* 0x000fe200078e02ff */
[----:B------:R-:W-:-:S04]  /*1050*/  ISETP.GE.AND P1, PT, R5, R12, PT ;  /* 0x0000000c0500720c */ /* 0x000fc80003f26270 */
[----:B------:R-:W-:Y:S01]  /*1060*/  ISETP.GE.OR P1, PT, R7, R6, P1 ;  /* 0x000000060700720c */ /* 0x000fe20000f26670 */
[----:B------:R-:W-:-:S05]  /*1070*/  IMAD.HI.U32 R6, R5, R2, RZ ;  /* 0x0000000205067227 */ /* 0x000fca00078e00ff */
[----:B------:R-:W-:-:S04]  /*1080*/  SHF.R.U32.HI R6, RZ, R3, R6 ;  /* 0x00000003ff067219 */ /* 0x000fc80000011606 */
[----:B------:R-:W-:-:S03]  /*1090*/  SEL R6, R5, R6, !P0 ;  /* 0x0000000605067207 */ /* 0x000fc60004000000 */
[----:B------:R-:W-:Y:S01]  /*10a0*/  @!P1 IMAD.HI.U32 R8, R7, R2, RZ ;  /* 0x0000000207089227 */ /* 0x000fe200078e00ff */
[----:B------:R-:W-:-:S04]  /*10b0*/  IADD3 R2, PT, PT, -R6, RZ, RZ ;  /* 0x000000ff06027210 */ /* 0x000fc80007ffe1ff */
[----:B------:R-:W-:Y:S01]  /*10c0*/  @!P1 SHF.R.U32.HI R8, RZ, R3, R8 ;  /* 0x00000003ff089219 */ /* 0x000fe20000011608 */
[----:B------:R-:W-:-:S03]  /*10d0*/  IMAD R2, R9, R2, R5 ;  /* 0x0000000209027224 */ /* 0x000fc600078e0205 */
[----:B------:R-:W-:Y:S02]  /*10e0*/  @!P1 SEL R3, R7, R8, !P0 ;  /* 0x0000000807039207 */ /* 0x000fe40004000000 */
[----:B------:R-:W-:-:S03]  /*10f0*/  IADD3 R8, PT, PT, -R5, RZ, RZ ;  /* 0x000000ff05087210 */ /* 0x000fc60007ffe1ff */
[--C-:B------:R-:W-:Y:S02]  /*1100*/  @!P1 IMAD.IADD R6, R6, 0x1, -R3.reuse ;  /* 0x0000000106069824 */ /* 0x100fe400078e0a03 */
[----:B------:R-:W-:Y:S01]  /*1110*/  @!P1 IMAD R3, R2, R11, R3 ;  /* 0x0000000b02039224 */ /* 0x000fe200078e0203 */
[----:B------:R-:W-:Y:S01]  /*1120*/  IADD3 R2, PT, PT, -R7, RZ, RZ ;  /* 0x000000ff07027210 */ /* 0x000fe20007ffe1ff */
[----:B------:R-:W-:Y:S02]  /*1130*/  @!P1 IMAD R5, R6, R9, R7 ;  /* 0x0000000906059224 */ /* 0x000fe400078e0207 */
[----:B------:R-:W-:Y:S02]  /*1140*/  IMAD R8, R4, R8, R91 ;  /* 0x0000000804087224 */ /* 0x000fe400078e025b */
[----:B------:R-:W-:Y:S02]  /*1150*/  @!P1 IMAD.MOV.U32 R7, RZ, RZ, R3 ;  /* 0x000000ffff079224 */ /* 0x000fe400078e0003 */
[----:B------:R-:W-:-:S02]  /*1160*/  IMAD R2, R10, R2, R97 ;  /* 0x000000020a027224 */ /* 0x000fc400078e0261 */
[----:B------:R-:W-:Y:S02]  /*1170*/  IMAD R91, R5, R4, R8 ;  /* 0x00000004055b7224 */ /* 0x000fe400078e0208 */
[----:B------:R-:W-:Y:S02]  /*1180*/  IMAD R97, R7, R10, R2 ;  /* 0x0000000a07617224 */ /* 0x000fe400078e0202 */
.L_x_15:
[----:B------:R-:W1:Y:S01]  /*1190*/  LDCU UR4, c[0x0][0xb30] ;  /* 0x00016600ff0477ac */ /* 0x000e620008000800 */
[----:B------:R-:W2:Y:S08]  /*11a0*/  S2UR UR37, SR_CgaCtaId ;  /* 0x00000000002579c3 */ /* 0x000eb00000008800 */
[----:B------:R-:W3:Y:S01]  /*11b0*/  LDC R40, c[0x0][0xb24] ;  /* 0x0002c900ff287b82 */ /* 0x000ee20000000800 */
[----:B-1----:R-:W-:-:S09]  /*11c0*/  UISETP.NE.AND UP1, UPT, UR4, 0x1, UPT ;  /* 0x000000010400788c */ /* 0x002fd2000bf25270 */
[----:B--2---:R-:W-:Y:S05]  /*11d0*/  BRA.U UP1, `(.L_x_16) ;  /* 0x0000000101407547 */ /* 0x004fea000b800000 */
[----:B------:R-:W1:Y:S08]  /*11e0*/  LDC.64 R4, c[0x0][0xb10] ;  /* 0x0002c400ff047b82 */ /* 0x000e700000000a00 */
[----:B------:R-:W2:Y:S08]  /*11f0*/  LDC.64 R2, c[0x0][0xb18] ;  /* 0x0002c600ff027b82 */ /* 0x000eb00000000a00 */
[----:B------:R-:W4:Y:S08]  /*1200*/  LDC R6, c[0x0][0xb20] ;  /* 0x0002c800ff067b82 */ /* 0x000f300000000800 */
[----:B------:R-:W3:Y:S01]  /*1210*/  LDC R8, c[0x0][0xb0c] ;  /* 0x0002c300ff087b82 */ /* 0x000ee20000000800 */
[----:B-1----:R-:W-:-:S05]  /*1220*/  IMAD.HI.U32 R4, R97, R4, RZ ;  /* 0x0000000461047227 */ /* 0x002fca00078e00ff */
[----:B------:R-:W-:Y:S01]  /*1230*/  SHF.R.U32.HI R4, RZ, R5, R4 ;  /* 0x00000005ff047219 */ /* 0x000fe20000011604 */
[----:B--2---:R-:W-:Y:S01]  /*1240*/  IMAD.HI.U32 R3, R91, R3, RZ ;  /* 0x000000035b037227 */ /* 0x004fe200078e00ff */
[----:B------:R-:W-:-:S04]  /*1250*/  ISETP.NE.AND P0, PT, R2, 0x1, PT ;  /* 0x000000010200780c */ /* 0x000fc80003f05270 */
[----:B----4-:R-:W-:-:S04]  /*1260*/  SHF.R.U32.HI R6, RZ, R6, R3 ;  /* 0x00000006ff067219 */ /* 0x010fc80000011603 */
[----:B------:R-:W-:Y:S02]  /*1270*/  SEL R3, R91, R6, !P0 ;  /* 0x000000065b037207 */ /* 0x000fe40004000000 */
[----:B---3--:R-:W-:-:S04]  /*1280*/  ISETP.NE.AND P1, PT, R8, 0x1, PT ;  /* 0x000000010800780c */ /* 0x008fc80003f25270 */
[----:B------:R-:W-:-:S05]  /*1290*/  SEL R4, R97, R4, !P1 ;  /* 0x0000000461047207 */ /* 0x000fca0004800000 */
[----:B------:R-:W-:Y:S02]  /*12a0*/  IMAD.IADD R5, R3, 0x1, -R4 ;  /* 0x0000000103057824 */ /* 0x000fe400078e0a04 */
[----:B------:R-:W-:Y:S02]  /*12b0*/  IMAD.IADD R3, R4, 0x1, -R3 ;  /* 0x0000000104037824 */ /* 0x000fe400078e0a03 */
[----:B------:R-:W-:Y:S02]  /*12c0*/  IMAD R97, R5, R8, R97 ;  /* 0x0000000805617224 */ /* 0x000fe400078e0261 */
[----:B------:R-:W-:-:S07]  /*12d0*/  IMAD R91, R3, R2, R91 ;  /* 0x00000002035b7224 */ /* 0x000fce00078e025b */
.L_x_16:
[----:B------:R-:W-:Y:S01]  /*12e0*/  BAR.SYNC.DEFER_BLOCKING 0x0 ;  /* 0x0000000000007b1d */ /* 0x000fe20000010000 */
[----:B------:R-:W-:Y:S01]  /*12f0*/  UISETP.NE.AND UP1, UPT, UR8, 0x2, UPT ;  /* 0x000000020800788c */ /* 0x000fe2000bf25270 */
[----:B------:R-:W-:Y:S02]  /*1300*/  ISETP.NE.OR P5, PT, R0, 0x2, !P5 ;  /* 0x000000020000780c */ /* 0x000fe40006fa5670 */
[----:B------:R-:W-:-:S06]  /*1310*/  LOP3.LUT R2, R101, 0x1f, RZ, 0xc0, !PT ;  /* 0x0000001f65027812 */ /* 0x000fcc00078ec0ff */
[----:B------:R-:W-:Y:S05]  /*1320*/  BRA.U UP1, `(.L_x_17) ;  /* 0x0000001101307547 */ /* 0x000fea000b800000 */
[----:B------:R-:W1:Y:S01]  /*1330*/  LDCU UR13, c[0x0][0x38c] ;  /* 0x00007180ff0d77ac */ /* 0x000e620008000800 */
[----:B------:R-:W2:Y:S01]  /*1340*/  LDC R9, c[0x0][0x370] ;  /* 0x0000dc00ff097b82 */ /* 0x000ea20000000800 */
[----:B------:R-:W-:Y:S01]  /*1350*/  PLOP3.LUT P1, PT, PT, PT, UP2, 0x80, 0x8 ;  /* 0x000000000008781c */ /* 0x000fe20003f2f028 */
[----:B------:R-:W-:Y:S01]  /*1360*/  IMAD.MOV.U32 R15, RZ, RZ, 0x1 ;  /* 0x00000001ff0f7424 */ /* 0x000fe200078e00ff */
[----:B------:R-:W-:Y:S01]  /*1370*/  ISETP.EQ.OR P4, PT, R2, RZ, P5 ;  /* 0x000000ff0200720c */ /* 0x000fe20002f82670 */
[----:B------:R-:W-:Y:S01]  /*1380*/  IMAD.MOV.U32 R14, RZ, RZ, RZ ;  /* 0x000000ffff0e7224 */ /* 0x000fe200078e00ff */
[----:B------:R-:W-:Y:S02]  /*1390*/  PLOP3.LUT P1, PT, P1, PT, PT, 0x8, 0x80 ;  /* 0x000000000080781c */ /* 0x000fe40000f2e170 */
[----:B------:R-:W-:Y:S01]  /*13a0*/  CS2R R12, SRZ ;  /* 0x00000000000c7805 */ /* 0x000fe2000001ff00 */
[----:B------:R-:W-:Y:S01]  /*13b0*/  IMAD.MOV.U32 R10, RZ, RZ, 0x1 ;  /* 0x00000001ff0a7424 */ /* 0x000fe200078e00ff */
[----:B------:R-:W4:Y:S01]  /*13c0*/  LDC R0, c[0x0][0x374] ;  /* 0x0000dd00ff007b82 */ /* 0x000f220000000800 */
[----:B------:R-:W2:Y:S01]  /*13d0*/  LDCU.64 UR22, c[0x0][0x348] ;  /* 0x00006900ff1677ac */ /* 0x000ea20008000a00 */
[----:B------:R-:W-:Y:S01]  /*13e0*/  UMOV UR6, URZ ;  /* 0x000000ff00067c82 */ /* 0x000fe20008000000 */
[----:B-1----:R-:W-:-:S04]  /*13f0*/  UIADD3 UR5, UPT, UPT, UR13, 0x1f, URZ ;  /* 0x0000001f0d057890 */ /* 0x002fc8000fffe0ff */
[----:B------:R-:W-:-:S04]  /*1400*/  USHF.R.S32.HI UR4, URZ, 0x1f, UR5 ;  /* 0x0000001fff047899 */ /* 0x000fc80008011405 */
[----:B------:R-:W-:-:S04]  /*1410*/  ULEA.HI UR4, UR4, UR5, URZ, 0x5 ;  /* 0x0000000504047291 */ /* 0x000fc8000f8f28ff */
[----:B------:R-:W-:Y:S02]  /*1420*/  USHF.R.S32.HI UR15, URZ, 0x5, UR4 ;  /* 0x00000005ff0f7899 */ /* 0x000fe40008011404 */
[----:B------:R-:W-:Y:S02]  /*1430*/  UIADD3 UR4, UPT, UPT, UR13, -0x1, URZ ;  /* 0xffffffff0d047890 */ /* 0x000fe4000fffe0ff */
[----:B------:R-:W-:Y:S02]  /*1440*/  UISETP.LT.U32.AND UP0, UPT, UR15, 0x3, UPT ;  /* 0x000000030f00788c */ /* 0x000fe4000bf01070 */
[----:B------:R-:W-:Y:S02]  /*1450*/  UISETP.GE.U32.AND UP1, UPT, UR4, -0x3f, UPT ;  /* 0xffffffc10400788c */ /* 0x000fe4000bf26070 */
[----:B------:R-:W-:Y:S02]  /*1460*/  USEL UR14, UR15, 0x3, UP0 ;  /* 0x000000030f0e7887 */ /* 0x000fe40008000000 */
[----:B------:R-:W-:-:S02]  /*1470*/  UIADD3 UR13, UPT, UPT, UR13, 0x3e, URZ ;  /* 0x0000003e0d0d7890 */ /* 0x000fc4000fffe0ff */
[----:B------:R-:W-:Y:S02]  /*1480*/  UIADD3 UR5, UPT, UPT, UR14, -0x1, URZ ;  /* 0xffffffff0e057890 */ /* 0x000fe4000fffe0ff */
[----:B------:R-:W-:-:S03]  /*1490*/  UIADD3 UR7, UPT, UPT, UR15, -UR14, URZ ;  /* 0x8000000e0f077290 */ /* 0x000fc6000fffe0ff */
[----:B------:R-:W-:-:S04]  /*14a0*/  @UP1 UIADD3 UR5, UPT, UPT, UR14, URZ, URZ ;  /* 0x000000ff0e051290 */ /* 0x000fc8000fffe0ff */
[----:B--2---:R-:W-:-:S12]  /*14b0*/  UIADD3 UR5, UPT, UPT, UR5, 0x1, URZ ;  /* 0x0000000105057890 */ /* 0x004fd8000fffe0ff */
.L_x_35:
[----:B------:R-:W-:Y:S01]  /*14c0*/  UISETP.NE.AND UP0, UPT, UR37, URZ, UPT ;  /* 0x000000ff2500728c */ /* 0x000fe2000bf05270 */
[----:B------:R-:W1:Y:S08]  /*14d0*/  S2UR UR37, SR_CgaCtaId ;  /* 0x00000000002579c3 */ /* 0x000e700000008800 */
[----:B------:R-:W-:Y:S05]  /*14e0*/  BRA.U UP0, `(.L_x_18) ;  /* 0x0000000100347547 */ /* 0x000fea000b800000 */
[----:B------:R-:W2:Y:S01]  /*14f0*/  S2R R2, SR_CgaCtaId ;  /* 0x0000000000027919 */ /* 0x000ea20000008800 */
[----:B------:R-:W-:-:S04]  /*1500*/  MOV R3, 0x400 ;  /* 0x0000040000037802 */ /* 0x000fc80000000f00 */
[----:B--2---:R-:W-:Y:S02]  /*1510*/  LEA R3, R2, R3, 0x18 ;  /* 0x0000000302037211 */ /* 0x004fe400078ec0ff */
[----:B------:R-:W-:-:S03]  /*1520*/  SHF.L.U32 R2, R10, 0x1f, RZ ;  /* 0x0000001f0a027819 */ /* 0x000fc600000006ff */
[----:B------:R-:W-:-:S04]  /*1530*/  IMAD R3, R12, 0x8, R3 ;  /* 0x000000080c037824 */ /* 0x000fc800078e0203 */
[----:B------:R-:W2:Y:S02]  /*1540*/  SYNCS.PHASECHK.TRANS64.TRYWAIT P0, [R3+URZ+0xc0], R2 ;  /* 0x0000c002030075a7 */ /* 0x000ea400080011ff */
[----:B--2---:R-:W-:Y:S05]  /*1550*/  @!P0 BRA `(.L_x_19) ;  /* 0x0000004800808947 */ /* 0x004fea0003800000 */
.L_x_94:
[----:B------:R-:W-:Y:S01]  /*1560*/  VIADD R12, R12, 0x1 ;  /* 0x000000010c0c7836 */ /* 0x000fe20000000000 */
[----:B------:R2:W-:Y:S04]  /*1570*/  SYNCS.ARRIVE.TRANS64.A1T0 RZ, [R3+URZ+0xb0], RZ ;  /* 0x0000b0ff03ff79a7 */ /* 0x0005e800081000ff */
[----:B------:R-:W-:-:S04]  /*1580*/  ISETP.NE.AND P0, PT, R12, 0x2, PT ;  /* 0x000000020c00780c */ /* 0x000fc80003f05270 */
[----:B------:R-:W-:Y:S02]  /*1590*/  SEL R12, R12, RZ, P0 ;  /* 0x000000ff0c0c7207 */ /* 0x000fe40000000000 */
[----:B--2---:R-:W-:-:S04]  /*15a0*/  SEL R3, RZ, 0x1, P0 ;  /* 0x00000001ff037807 */ /* 0x004fc80000000000 */
[----:B------:R-:W-:-:S07]  /*15b0*/  LOP3.LUT R10, R10, R3, RZ, 0x3c, !PT ;  /* 0x000000030a0a7212 */ /* 0x000fce00078e3cff */
.L_x_18:
[----:B------:R-:W-:Y:S01]  /*15c0*/  UMOV UR4, 0x400 ;  /* 0x0000040000047882 */ /* 0x000fe20000000000 */
[----:B------:R-:W-:Y:S01]  /*15d0*/  SHF.L.U32 R2, R15, 0x1f, RZ ;  /* 0x0000001f0f027819 */ /* 0x000fe200000006ff */
[----:B-1----:R-:W-:Y:S01]  /*15e0*/  ULEA UR4, UR37, UR4, 0x18 ;  /* 0x0000000425047291 */ /* 0x002fe2000f8ec0ff */
[----:B------:R-:W-:Y:S01]  /*15f0*/  R2UR UR35, R97 ;  /* 0x00000000612372ca */ /* 0x000fe200000e0000 */
[----:B------:R-:W-:Y:S01]  /*1600*/  UISETP.GE.U32.AND UP0, UPT, UR13, 0x3f, UPT ;  /* 0x0000003f0d00788c */ /* 0x000fe2000bf06070 */
[----:B------:R-:W-:Y:S01]  /*1610*/  R2UR UR11, R91 ;  /* 0x000000005b0b72ca */ /* 0x000fe200000e0000 */
[----:B------:R-:W-:Y:S01]  /*1620*/  ULEA UR8, UR6, UR4, 0x3 ;  /* 0x0000000406087291 */ /* 0x000fe2000f8e18ff */
[----:B------:R-:W-:-:S08]  /*1630*/  UMOV UR24, URZ ;  /* 0x000000ff00187c82 */ /* 0x000fd00008000000 */
[----:B------:R1:W2:Y:S01]  /*1640*/  SYNCS.PHASECHK.TRANS64.TRYWAIT P0, [UR8+0x18], R2 ;  /* 0x00001802ff0075a7 */ /* 0x0002a20008001108 */
[----:B------:R-:W-:Y:S02]  /*1650*/  USHF.L.U32 UR35, UR35, 0x6, URZ ;  /* 0x0000000623237899 */ /* 0x000fe400080006ff */
[----:B------:R-:W-:Y:S01]  /*1660*/  USHF.L.U32 UR11, UR11, 0x6, URZ ;  /* 0x000000060b0b7899 */ /* 0x000fe200080006ff */
[----:B------:R-:W-:Y:S11]  /*1670*/  BRA.U !UP0, `(.L_x_20) ;  /* 0x0000000108a47547 */ /* 0x000ff6000b800000 */
[----:B------:R-:W-:Y:S01]  /*1680*/  UMOV UR16, URZ ;  /* 0x000000ff00107c82 */ /* 0x000fe20008000000 */
[----:B------:R-:W-:-:S05]  /*1690*/  UMOV UR17, UR6 ;  /* 0x0000000600117c82 */ /* 0x000fca0008000000 */
.L_x_25:
[----:B-1----:R-:W-:Y:S01]  /*16a0*/  ULEA UR33, UR17, UR4, 0x3 ;  /* 0x0000000411217291 */ /* 0x002fe2000f8e18ff */
[----:B--2---:R-:W-:Y:S01]  /*16b0*/  @!P5 MOV R3, 0x1000 ;  /* 0x000010000003d802 */ /* 0x004fe20000000f00 */
[----:B--2---:R-:W-:Y:S10]  /*16c0*/  @P0 BRA `(.L_x_21) ;  /* 0x00000000000c0947 */ /* 0x004ff40003800000 */
[----:B------:R-:W-:-:S04]  /*16d0*/  SHF.L.U32 R5, R15, 0x1f, RZ ;  /* 0x0000001f0f057819 */ /* 0x000fc800000006ff */
[----:B------:R-:W2:Y:S02]  /*16e0*/  SYNCS.PHASECHK.TRANS64.TRYWAIT P0, [UR33+0x18], R5 ;  /* 0x00001805ff0075a7 */ /* 0x000ea40008001121 */
[----:B--2---:R-:W-:Y:S05]  /*16f0*/  @!P0 BRA `(.L_x_22) ;  /* 0x00000048002c8947 */ /* 0x004fea0003800000 */
.L_x_21:
[----:B------:R2:W-:Y:S01]  /*1700*/  @!P5 SYNCS.ARRIVE.TRANS64 RZ, [UR33], R3 ;  /* 0x00000003ffffd9a7 */ /* 0x0005e20008000021 */
[----:B------:R-:W-:Y:S04]  /*1710*/  BSSY.RECONVERGENT B0, `(.L_x_23) ;  /* 0x0000003000007945 */ /* 0x000fe80003800200 */
[----:B------:R-:W-:Y:S05]  /*1720*/  @P4 BRA `(.L_x_24) ;  /* 0x0000000000044947 */ /* 0x000fea0003800000 */
[----:B------:R-:W-:Y:S05]  /*1730*/  BPT.TRAP 0x1 ;  /* 0x000000040000795c */ /* 0x000fea0000300000 */
.L_x_24:
[----:B------:R-:W-:Y:S05]  /*1740*/  BSYNC.RECONVERGENT B0 ;  /* 0x0000000000007941 */ /* 0x000fea0003800200 */
.L_x_23:
[----:B------:R-:W-:Y:S02]  /*1750*/  UIADD3 UR6, UPT, UPT, UR17, 0x1, URZ ;  /* 0x0000000111067890 */ /* 0x000fe4000fffe0ff */
[----:B------:R-:W-:Y:S02]  /*1760*/  UIADD3 UR26, UP1, UPT, UR22, 0x80, URZ ;  /* 0x00000080161a7890 */ /* 0x000fe4000ff3e0ff */
[----:B------:R-:W-:Y:S02]  /*1770*/  UISETP.NE.AND UP0, UPT, UR6, 0x3, UPT ;  /* 0x000000030600788c */ /* 0x000fe4000bf05270 */
[----:B------:R-:W-:Y:S02]  /*1780*/  USHF.L.U32 UR34, UR16, 0x5, URZ ;  /* 0x0000000510227899 */ /* 0x000fe400080006ff */
[----:B------:R-:W-:Y:S02]  /*1790*/  USEL UR9, URZ, 0x1, UP0 ;  /* 0x00000001ff097887 */ /* 0x000fe40008000000 */
[----:B------:R-:W-:-:S02]  /*17a0*/  USEL UR6, UR6, URZ, UP0 ;  /* 0x000000ff06067287 */ /* 0x000fc40008000000 */
[----:B------:R-:W-:Y:S02]  /*17b0*/  UIADD3 UR20, UP0, UPT, UR22, 0x180, URZ ;  /* 0x0000018016147890 */ /* 0x000fe4000ff1e0ff */
[----:B------:R-:W-:Y:S01]  /*17c0*/  ULEA UR8, UR6, UR4, 0x3 ;  /* 0x0000000406087291 */ /* 0x000fe2000f8e18ff */
[----:B------:R-:W-:Y:S01]  /*17d0*/  LOP3.LUT R15, R15, UR9, RZ, 0x3c, !PT ;  /* 0x000000090f0f7c12 */ /* 0x000fe2000f8e3cff */
[----:B------:R-:W-:Y:S02]  /*17e0*/  UIADD3.X UR27, UPT, UPT, URZ, UR23, URZ, UP1, !UPT ;  /* 0x00000017ff1b7290 */ /* 0x000fe40008ffe4ff */
[----:B------:R-:W-:Y:S01]  /*17f0*/  UIADD3.X UR21, UPT, UPT, URZ, UR23, URZ, UP0, !UPT ;  /* 0x00000017ff157290 */ /* 0x000fe200087fe4ff */
[----:B-1----:R-:W-:Y:S01]  /*1800*/  SHF.L.U32 R2, R15, 0x1f, RZ ;  /* 0x0000001f0f027819 */ /* 0x002fe200000006ff */
[----:B------:R-:W-:Y:S01]  /*1810*/  UMOV UR18, 0x0 ;  /* 0x0000000000127882 */ /* 0x000fe20000000000 */
[----:B------:R-:W-:Y:S01]  /*1820*/  UMOV UR19, 0x10000000 ;  /* 0x1000000000137882 */ /* 0x000fe20000000000 */
[----:B------:R-:W-:Y:S01]  /*1830*/  UMOV UR12, UR36 ;  /* 0x00000024000c7c82 */ /* 0x000fe20008000000 */
[----:B------:R1:W1:Y:S01]  /*1840*/  SYNCS.PHASECHK.TRANS64.TRYWAIT P0, [UR8+0x18], R2 ;  /* 0x00001802ff0075a7 */ /* 0x0002620008001108 */
[----:B------:R-:W-:Y:S01]  /*1850*/  ULEA UR8, UR17, UR4, 0xb ;  /* 0x0000000411087291 */ /* 0x000fe2000f8e58ff */
[----:B------:R-:W-:Y:S01]  /*1860*/  UMOV UR9, UR33 ;  /* 0x0000002100097c82 */ /* 0x000fe20008000000 */
[----:B------:R-:W-:-:S02]  /*1870*/  UMOV UR10, UR34 ;  /* 0x00000022000a7c82 */ /* 0x000fc40008000000 */
[----:B------:R-:W-:Y:S02]  /*1880*/  UIADD3 UR32, UPT, UPT, UR8, 0x2400, URZ ;  /* 0x0000240008207890 */ /* 0x000fe4000fffe0ff */
[----:B------:R-:W-:Y:S02]  /*1890*/  UIADD3 UR8, UPT, UPT, UR8, 0x3c00, URZ ;  /* 0x00003c0008087890 */ /* 0x000fe4000fffe0ff */
[----:B------:R-:W-:Y:S01]  /*18a0*/  UIADD3 UR16, UPT, UPT, UR16, 0x1, URZ ;  /* 0x0000000110107890 */ /* 0x000fe2000fffe0ff */
[----:B------:R-:W-:Y:S01]  /*18b0*/  UMOV UR24, UR5 ;  /* 0x0000000500187c82 */ /* 0x000fe20008000000 */
[----:B------:R-:W-:Y:S02]  /*18c0*/  UMOV UR17, UR6 ;  /* 0x0000000600117c82 */ /* 0x000fe40008000000 */
[----:B------:R-:W-:Y:S01]  /*18d0*/  UISETP.NE.AND UP0, UPT, UR16, UR5, UPT ;  /* 0x000000051000728c */ /* 0x000fe2000bf05270 */
[----:B------:R1:W-:Y:S02]  /*18e0*/  UTMALDG.3D [UR32], [UR26], desc[UR18] ;  /* 0x000012201a0075b4 */ /* 0x0003e40008011000 */
[----:B------:R1:W-:Y:S06]  /*18f0*/  UTMALDG.3D [UR8], [UR20], desc[UR18] ;  /* 0x00001208140075b4 */ /* 0x0003ec0008011000 */
[----:B------:R-:W-:Y:S05]  /*1900*/  BRA.U UP0, `(.L_x_25) ;  /* 0xfffffffd00647547 */ /* 0x000fea000b83ffff */
.L_x_20:
[----:B-1----:R-:W-:Y:S01]  /*1910*/  ULEA UR8, UR6, UR4, 0x3 ;  /* 0x0000000406087291 */ /* 0x002fe2000f8e18ff */
[----:B------:R-:W-:Y:S01]  /*1920*/  SHF.L.U32 R2, R15, 0x1f, RZ ;  /* 0x0000001f0f027819 */ /* 0x000fe200000006ff */
[----:B------:R-:W-:Y:S01]  /*1930*/  @!P1 SYNCS.ARRIVE.TRANS64.A1T0 RZ, [UR4+0x48], RZ ;  /* 0x000048ffffff99a7 */ /* 0x000fe20008100004 */
[----:B------:R-:W-:-:S06]  /*1940*/  UISETP.GT.AND UP0, UPT, UR15, UR14, UPT ;  /* 0x0000000e0f00728c */ /* 0x000fcc000bf04270 */
[----:B--2---:R1:W2:Y:S03]  /*1950*/  SYNCS.PHASECHK.TRANS64.TRYWAIT P0, [UR8+0x18], R2 ;  /* 0x00001802ff0075a7 */ /* 0x0042a60008001108 */
[----:B------:R-:W-:Y:S05]  /*1960*/  BRA.U !UP0, `(.L_x_26) ;  /* 0x0000000108a87547 */ /* 0x000fea000b800000 */
[----:B------:R-:W-:Y:S01]  /*1970*/  UIADD3 UR21, UPT, UPT, UR7, UR24, URZ ;  /* 0x0000001807157290 */ /* 0x000fe2000fffe0ff */
[----:B------:R-:W-:-:S11]  /*1980*/  UMOV UR25, UR6 ;  /* 0x0000000600197c82 */ /* 0x000fd60008000000 */
.L_x_31:
[----:B-1----:R-:W-:Y:S01]  /*1990*/  ULEA UR17, UR25, UR4, 0x3 ;  /* 0x0000000419117291 */ /* 0x002fe2000f8e18ff */
[----:B--2---:R-:W-:Y:S01]  /*19a0*/  @!P5 MOV R3, 0x1000 ;  /* 0x000010000003d802 */ /* 0x004fe20000000f00 */
[----:B--2---:R-:W-:Y:S10]  /*19b0*/  @P0 BRA `(.L_x_27) ;  /* 0x00000000000c0947 */ /* 0x004ff40003800000 */
[----:B------:R-:W-:-:S04]  /*19c0*/  SHF.L.U32 R5, R15, 0x1f, RZ ;  /* 0x0000001f0f057819 */ /* 0x000fc800000006ff */
[----:B------:R-:W2:Y:S02]  /*19d0*/  SYNCS.PHASECHK.TRANS64.TRYWAIT P0, [UR17+0x18], R5 ;  /* 0x00001805ff0075a7 */ /* 0x000ea40008001111 */
[----:B--2---:R-:W-:Y:S05]  /*19e0*/  @!P0 BRA `(.L_x_28) ;  /* 0x0000004400888947 */ /* 0x004fea0003800000 */
.L_x_27:
[----:B------:R2:W-:Y:S01]  /*19f0*/  @!P5 SYNCS.ARRIVE.TRANS64 RZ, [UR17], R3 ;  /* 0x00000003ffffd9a7 */ /* 0x0005e20008000011 */
[----:B------:R-:W-:Y:S04]  /*1a00*/  BSSY.RECONVERGENT B0, `(.L_x_29) ;  /* 0x0000003000007945 */ /* 0x000fe80003800200 */
[----:B------:R-:W-:Y:S05]  /*1a10*/  @P4 BRA `(.L_x_30) ;  /* 0x0000000000044947 */ /* 0x000fea0003800000 */
[----:B------:R-:W-:Y:S05]  /*1a20*/  BPT.TRAP 0x1 ;  /* 0x000000040000795c */ /* 0x000fea0000300000 */
.L_x_30:
[----:B------:R-:W-:Y:S05]  /*1a30*/  BSYNC.RECONVERGENT B0 ;  /* 0x0000000000007941 */ /* 0x000fea0003800200 */
.L_x_29:
        /* <DEDUP_REMOVED lines=20> */
[----:B------:R-:W-:Y:S01]  /*1b80*/  UIADD3 UR8, UPT, UPT, UR8, 0x3c00, URZ ;  /* 0x00003c0008087890 */ /* 0x000fe2000fffe0ff */
[----:B------:R-:W-:Y:S01]  /*1b90*/  UMOV UR9, UR17 ;  /* 0x0000001100097c82 */ /* 0x000fe20008000000 */
[----:B------:R-:W-:Y:S01]  /*1ba0*/  UMOV UR10, UR18 ;  /* 0x00000012000a7c82 */ /* 0x000fe20008000000 */
[----:B------:R-:W-:Y:S01]  /*1bb0*/  UIADD3 UR24, UPT, UPT, UR24, 0x1, URZ ;  /* 0x0000000118187890 */ /* 0x000fe2000fffe0ff */
[----:B------:R-:W-:-:S03]  /*1bc0*/  UMOV UR25, UR6 ;  /* 0x0000000600197c82 */ /* 0x000fc60008000000 */
[----:B------:R1:W-:Y:S01]  /*1bd0*/  UTMALDG.3D [UR16], [UR30], desc[UR26] ;  /* 0x00001a101e0075b4 */ /* 0x0003e20008011000 */
[----:B------:R-:W-:Y:S01]  /*1be0*/  UISETP.NE.AND UP0, UPT, UR24, UR21, UPT ;  /* 0x000000151800728c */ /* 0x000fe2000bf05270 */
[----:B------:R1:W-:Y:S08]  /*1bf0*/  UTMALDG.3D [UR8], [UR28], desc[UR26] ;  /* 0x00001a081c0075b4 */ /* 0x0003f00008011000 */
[----:B------:R-:W-:Y:S05]  /*1c00*/  BRA.U UP0, `(.L_x_31) ;  /* 0xfffffffd00607547 */ /* 0x000fea000b83ffff */
.L_x_26:
[C---:B-1----:R-:W-:Y:S01]  /*1c10*/  LEA R2, R14.reuse, UR4, 0x3 ;  /* 0x000000040e027c11 */ /* 0x042fe2000f8e18ff */
[----:B------:R-:W-:Y:S01]  /*1c20*/  NOP ;  /* 0x0000000000007918 */ /* 0x000fe20000000000 */
[----:B--2---:R-:W-:Y:S02]  /*1c30*/  SHF.L.U32 R3, R13, 0x1f, RZ ;  /* 0x0000001f0d037819 */ /* 0x004fe400000006ff */
[----:B------:R-:W-:Y:S02]  /*1c40*/  LEA R4, R14, UR4, 0x4 ;  /* 0x000000040e047c11 */ /* 0x000fe4000f8e20ff */
[----:B------:R-:W1:Y:S02]  /*1c50*/  SYNCS.PHASECHK.TRANS64.TRYWAIT P0, [R2+URZ+0x50], R3 ;  /* 0x00005003020075a7 */ /* 0x000e6400080011ff */
[----:B-1----:R-:W-:Y:S05]  /*1c60*/  @!P0 BRA `(.L_x_32) ;  /* 0x0000004400008947 */ /* 0x002fea0003800000 */
.L_x_97:
[----:B------:R-:W2:Y:S01]  /*1c70*/  LDS.128 R4, [R4+0xe0] ;  /* 0x0000e00004047984 */ /* 0x000ea20000000c00 */
[----:B---3--:R-:W-:Y:S01]  /*1c80*/  ISETP.GE.AND P0, PT, R40, 0x1, PT ;  /* 0x000000012800780c */ /* 0x008fe20003f06270 */
[----:B-1----:R-:W-:Y:S01]  /*1c90*/  VIADD R2, R2, 0x60 ;  /* 0x0000006002027836 */ /* 0x002fe20000000000 */
[----:B------:R-:W-:Y:S01]  /*1ca0*/  @!PT LDS RZ, [RZ] ;  /* 0x00000000fffff984 */ /* 0x000fe20000000800 */
[----:B------:R-:W-:Y:S01]  /*1cb0*/  @!PT LDS RZ, [RZ] ;  /* 0x00000000fffff984 */ /* 0x000fe20000000800 */
[----:B------:R-:W-:Y:S01]  /*1cc0*/  @!PT LDS RZ, [RZ] ;  /* 0x00000000fffff984 */ /* 0x000fe20000000800 */
[----:B------:R-:W-:Y:S01]  /*1cd0*/  @!PT LDS RZ, [RZ] ;  /* 0x00000000fffff984 */ /* 0x000fe20000000800 */
[----:B------:R1:W-:Y:S06]  /*1ce0*/  MEMBAR.ALL.CTA ;  /* 0x0000000000007992 */ /* 0x0003ec0000008000 */
[----:B-1----:R-:W1:Y:S01]  /*1cf0*/  FENCE.VIEW.ASYNC.S ;  /* 0x00000000000073c6 */ /* 0x002e620000000000 */
[----:B------:R-:W-:-:S04]  /*1d00*/  PRMT R2, RZ, 0x654, R2 ;  /* 0x00000654ff027816 */ /* 0x000fc80000000002 */
[----:B-1----:R1:W-:Y:S01]  /*1d10*/  SYNCS.ARRIVE.TRANS64.RED.A1T0 RZ, [R2+URZ], RZ ;  /* 0x000000ff02ff79a7 */ /* 0x0023e200081004ff */
[----:B--2---:R-:W-:-:S13]  /*1d20*/  LOP3.LUT P2, RZ, R6, 0x1, RZ, 0xc0, !PT ;  /* 0x0000000106ff7812 */ /* 0x004fda000784c0ff */
[----:B------:R-:W-:Y:S01]  /*1d30*/  @P2 SHF.R.U32.HI R3, RZ, 0x10, R5 ;  /* 0x00000010ff032819 */ /* 0x000fe20000011605 */
[----:B------:R-:W-:Y:S01]  /*1d40*/  VOTEU.ANY UP0, P2 ;  /* 0x0000000000ff7886 */ /* 0x000fe20001000100 */
[----:B------:R-:W-:Y:S02]  /*1d50*/  @P2 MOV R11, R4 ;  /* 0x00000004000b2202 */ /* 0x000fe40000000f00 */
[----:B------:R-:W-:Y:S02]  /*1d60*/  @P2 R2UR.BROADCAST UR8, R3 ;  /* 0x00000000030822ca */ /* 0x000fe400008e0000 */
[----:B------:R-:W-:-:S11]  /*1d70*/  @P2 LOP3.LUT R8, R5, 0xffff, RZ, 0xc0, !PT ;  /* 0x0000ffff05082812 */ /* 0x000fd600078ec0ff */
[----:B------:R-:W-:Y:S01]  /*1d80*/  @UP0 UMOV UR36, UR8 ;  /* 0x0000000800240c82 */ /* 0x000fe20008000000 */
[----:B-1----:R-:W-:Y:S05]  /*1d90*/  @!P0 BRA `(.L_x_33) ;  /* 0x0000000000b88947 */ /* 0x002fea0003800000 */
[----:B------:R-:W4:Y:S01]  /*1da0*/  LDC.64 R4, c[0x0][0xb18] ;  /* 0x0002c600ff047b82 */ /* 0x000f220000000a00 */
[----:B------:R-:W-:-:S07]  /*1db0*/  ISETP.NE.AND P3, PT, R40, 0x1, PT ;  /* 0x000000012800780c */ /* 0x000fce0003f65270 */
[----:B------:R-:W1:Y:S08]  /*1dc0*/  LDC.64 R6, c[0x0][0xb10] ;  /* 0x0002c400ff067b82 */ /* 0x000e700000000a00 */
[----:B------:R-:W2:Y:S08]  /*1dd0*/  LDC R16, c[0x0][0xb20] ;  /* 0x0002c800ff107b82 */ /* 0x000eb00000000800 */
[----:B------:R-:W3:Y:S01]  /*1de0*/  LDC R18, c[0x0][0xb0c] ;  /* 0x0002c300ff127b82 */ /* 0x000ee20000000800 */
[----:B----4-:R-:W-:Y:S01]  /*1df0*/  IMAD.HI.U32 R17, R0, R5, RZ ;  /* 0x0000000500117227 */ /* 0x010fe200078e00ff */
[----:B------:R-:W-:-:S03]  /*1e00*/  ISETP.NE.AND P0, PT, R4, 0x1, PT ;  /* 0x000000010400780c */ /* 0x000fc60003f05270 */
[----:B------:R-:W-:-:S03]  /*1e10*/  IMAD.HI.U32 R5, R8, R5, RZ ;  /* 0x0000000508057227 */ /* 0x000fc600078e00ff */
[----:B------:R-:W4:Y:S01]  /*1e20*/  LDC.64 R2, c[0x0][0xb28] ;  /* 0x0002ca00ff027b82 */ /* 0x000f220000000a00 */
[----:B-1----:R-:W-:-:S04]  /*1e30*/  IMAD.HI.U32 R20, R9, R6, RZ ;  /* 0x0000000609147227 */ /* 0x002fc800078e00ff */
[----:B------:R-:W-:Y:S01]  /*1e40*/  IMAD.HI.U32 R22, R11, R6, RZ ;  /* 0x000000060b167227 */ /* 0x000fe200078e00ff */
[----:B------:R-:W-:Y:S02]  /*1e50*/  SHF.R.U32.HI R20, RZ, R7, R20 ;  /* 0x00000007ff147219 */ /* 0x000fe40000011614 */
[-C--:B--2---:R-:W-:Y:S02]  /*1e60*/  SHF.R.U32.HI R17, RZ, R16.reuse, R17 ;  /* 0x00000010ff117219 */ /* 0x084fe40000011611 */
[----:B------:R-:W-:Y:S02]  /*1e70*/  SHF.R.U32.HI R5, RZ, R16, R5 ;  /* 0x00000010ff057219 */ /* 0x000fe40000011605 */
[----:B------:R-:W-:Y:S02]  /*1e80*/  SEL R17, R0, R17, !P0 ;  /* 0x0000001100117207 */ /* 0x000fe40004000000 */
[----:B------:R-:W-:Y:S02]  /*1e90*/  SHF.R.U32.HI R22, RZ, R7, R22 ;  /* 0x00000007ff167219 */ /* 0x000fe40000011616 */
[----:B---3--:R-:W-:-:S02]  /*1ea0*/  ISETP.NE.AND P1, PT, R18, 0x1, PT ;  /* 0x000000011200780c */ /* 0x008fc40003f25270 */
[----:B------:R-:W-:Y:S02]  /*1eb0*/  SEL R5, R8, R5, !P0 ;  /* 0x0000000508057207 */ /* 0x000fe40004000000 */
[----:B------:R-:W-:Y:S02]  /*1ec0*/  SEL R19, R9, R20, !P1 ;  /* 0x0000001409137207 */ /* 0x000fe40004800000 */
[----:B------:R-:W-:Y:S01]  /*1ed0*/  SEL R7, R11, R22, !P1 ;  /* 0x000000160b077207 */ /* 0x000fe20004800000 */
[----:B----4-:R-:W-:-:S04]  /*1ee0*/  IMAD.HI.U32 R20, R17, R2, RZ ;  /* 0x0000000211147227 */ /* 0x010fc800078e00ff */
[----:B------:R-:W-:Y:S01]  /*1ef0*/  IMAD.HI.U32 R6, R19, R2, RZ ;  /* 0x0000000213067227 */ /* 0x000fe200078e00ff */
[----:B------:R-:W-:-:S04]  /*1f00*/  @P3 SHF.R.U32.HI R17, RZ, R3, R20 ;  /* 0x00000003ff113219 */ /* 0x000fc80000011614 */
[----:B------:R-:W-:Y:S01]  /*1f10*/  @P3 SHF.R.U32.HI R19, RZ, R3, R6 ;  /* 0x00000003ff133219 */ /* 0x000fe20000011606 */
[----:B------:R-:W-:-:S04]  /*1f20*/  IMAD R17, R40, R17, RZ ;  /* 0x0000001128117224 */ /* 0x000fc800078e02ff */
[----:B------:R-:W-:Y:S01]  /*1f30*/  IMAD R6, R40, R19, RZ ;  /* 0x0000001328067224 */ /* 0x000fe200078e02ff */
[C---:B------:R-:W-:Y:S02]  /*1f40*/  ISETP.GE.AND P0, PT, R5.reuse, R17, PT ;  /* 0x000000110500720c */ /* 0x040fe40003f06270 */
[----:B------:R-:W-:Y:S02]  /*1f50*/  IADD3 R17, PT, PT, -R5, RZ, RZ ;  /* 0x000000ff05117210 */ /* 0x000fe40007ffe1ff */
[----:B------:R-:W-:Y:S01]  /*1f60*/  ISETP.GE.OR P0, PT, R7, R6, P0 ;  /* 0x000000060700720c */ /* 0x000fe20000706670 */
[----:B------:R-:W-:-:S04]  /*1f70*/  IMAD.HI.U32 R6, R5, R2, RZ ;  /* 0x0000000205067227 */ /* 0x000fc800078e00ff */
[----:B------:R-:W-:Y:S01]  /*1f80*/  IMAD R8, R4, R17, R8 ;  /* 0x0000001104087224 */ /* 0x000fe200078e0208 */
[----:B------:R-:W-:-:S04]  /*1f90*/  SHF.R.U32.HI R6, RZ, R3, R6 ;  /* 0x00000003ff067219 */ /* 0x000fc80000011606 */
[----:B------:R-:W-:-:S03]  /*1fa0*/  SEL R6, R5, R6, !P3 ;  /* 0x0000000605067207 */ /* 0x000fc60005800000 */
[----:B------:R-:W-:-:S04]  /*1fb0*/  @!P0 IMAD.HI.U32 R16, R7, R2, RZ ;  /* 0x0000000207108227 */ /* 0x000fc800078e00ff */
[----:B------:R-:W-:Y:S01]  /*1fc0*/  IMAD.MOV R2, RZ, RZ, -R6 ;  /* 0x000000ffff027224 */ /* 0x000fe200078e0a06 */
[----:B------:R-:W-:-:S03]  /*1fd0*/  @!P0 SHF.R.U32.HI R16, RZ, R3, R16 ;  /* 0x00000003ff108219 */ /* 0x000fc60000011610 */
[----:B------:R-:W-:Y:S01]  /*1fe0*/  IMAD R2, R40, R2, R5 ;  /* 0x0000000228027224 */ /* 0x000fe200078e0205 */
[----:B------:R-:W-:-:S05]  /*1ff0*/  @!P0 SEL R3, R7, R16, !P3 ;  /* 0x0000001007038207 */ /* 0x000fca0005800000 */
[--C-:B------:R-:W-:Y:S02]  /*2000*/  @!P0 IMAD.IADD R6, R6, 0x1, -R3.reuse ;  /* 0x0000000106068824 */ /* 0x100fe400078e0a03 */
[----:B------:R-:W-:Y:S01]  /*2010*/  @!P0 IMAD R3, R2, R19, R3 ;  /* 0x0000001302038224 */ /* 0x000fe200078e0203 */
[----:B------:R-:W-:Y:S01]  /*2020*/  IADD3 R2, PT, PT, -R7, RZ, RZ ;  /* 0x000000ff07027210 */ /* 0x000fe20007ffe1ff */
[----:B------:R-:W-:Y:S02]  /*2030*/  @!P0 IMAD R5, R40, R6, R7 ;  /* 0x0000000628058224 */ /* 0x000fe400078e0207 */
[----:B------:R-:W-:Y:S02]  /*2040*/  @!P0 IMAD.MOV.U32 R7, RZ, RZ, R3 ;  /* 0x000000ffff078224 */ /* 0x000fe400078e0003 */
[----:B------:R-:W-:Y:S02]  /*2050*/  IMAD R2, R18, R2, R11 ;  /* 0x0000000212027224 */ /* 0x000fe400078e020b */
[----:B------:R-:W-:-:S02]  /*2060*/  IMAD R8, R5, R4, R8 ;  /* 0x0000000405087224 */ /* 0x000fc400078e0208 */
[----:B------:R-:W-:Y:S02]  /*2070*/  IMAD R11, R7, R18, R2 ;  /* 0x00000012070b7224 */ /* 0x000fe400078e0202 */
.L_x_33:
[----:B------:R-:W1:Y:S02]  /*2080*/  LDCU UR8, c[0x0][0xb30] ;  /* 0x00016600ff0877ac */ /* 0x000e640008000800 */
[----:B-1----:R-:W-:-:S09]  /*2090*/  UISETP.NE.AND UP0, UPT, UR8, 0x1, UPT ;  /* 0x000000010800788c */ /* 0x002fd2000bf05270 */
[----:B------:R-:W-:Y:S05]  /*20a0*/  BRA.U UP0, `(.L_x_34) ;  /* 0x0000000100407547 */ /* 0x000fea000b800000 */
[----:B------:R-:W1:Y:S08]  /*20b0*/  LDC.64 R4, c[0x0][0xb10] ;  /* 0x0002c400ff047b82 */ /* 0x000e700000000a00 */
[----:B------:R-:W2:Y:S08]  /*20c0*/  LDC.64 R2, c[0x0][0xb18] ;  /* 0x0002c600ff027b82 */ /* 0x000eb00000000a00 */
[----:B------:R-:W3:Y:S08]  /*20d0*/  LDC R6, c[0x0][0xb20] ;  /* 0x0002c800ff067b82 */ /* 0x000ef00000000800 */
[----:B------:R-:W4:Y:S01]  /*20e0*/  LDC R16, c[0x0][0xb0c] ;  /* 0x0002c300ff107b82 */ /* 0x000f220000000800 */
[----:B-1----:R-:W-:-:S05]  /*20f0*/  IMAD.HI.U32 R4, R11, R4, RZ ;  /* 0x000000040b047227 */ /* 0x002fca00078e00ff */
[----:B------:R-:W-:Y:S01]  /*2100*/  SHF.R.U32.HI R4, RZ, R5, R4 ;  /* 0x00000005ff047219 */ /* 0x000fe20000011604 */
[----:B--2---:R-:W-:Y:S01]  /*2110*/  IMAD.HI.U32 R3, R8, R3, RZ ;  /* 0x0000000308037227 */ /* 0x004fe200078e00ff */
[----:B------:R-:W-:-:S04]  /*2120*/  ISETP.NE.AND P0, PT, R2, 0x1, PT ;  /* 0x000000010200780c */ /* 0x000fc80003f05270 */
[----:B---3--:R-:W-:-:S04]  /*2130*/  SHF.R.U32.HI R3, RZ, R6, R3 ;  /* 0x00000006ff037219 */ /* 0x008fc80000011603 */
[----:B------:R-:W-:Y:S02]  /*2140*/  SEL R3, R8, R3, !P0 ;  /* 0x0000000308037207 */ /* 0x000fe40004000000 */
[----:B----4-:R-:W-:-:S04]  /*2150*/  ISETP.NE.AND P1, PT, R16, 0x1, PT ;  /* 0x000000011000780c */ /* 0x010fc80003f25270 */
[----:B------:R-:W-:-:S05]  /*2160*/  SEL R4, R11, R4, !P1 ;  /* 0x000000040b047207 */ /* 0x000fca0004800000 */
[----:B------:R-:W-:Y:S02]  /*2170*/  IMAD.IADD R5, R3, 0x1, -R4 ;  /* 0x0000000103057824 */ /* 0x000fe400078e0a04 */
[----:B------:R-:W-:Y:S02]  /*2180*/  IMAD.IADD R3, R4, 0x1, -R3 ;  /* 0x0000000104037824 */ /* 0x000fe400078e0a03 */
[----:B------:R-:W-:Y:S02]  /*2190*/  IMAD R11, R5, R16, R11 ;  /* 0x00000010050b7224 */ /* 0x000fe400078e020b */
[----:B------:R-:W-:-:S07]  /*21a0*/  IMAD R8, R3, R2, R8 ;  /* 0x0000000203087224 */ /* 0x000fce00078e0208 */
.L_x_34:
[----:B------:R-:W-:Y:S01]  /*21b0*/  VIADD R14, R14, 0x1 ;  /* 0x000000010e0e7836 */ /* 0x000fe20000000000 */
[----:B------:R-:W-:Y:S01]  /*21c0*/  PLOP3.LUT P1, PT, PT, PT, PT, 0x80, 0x8 ;  /* 0x000000000008781c */ /* 0x000fe20003f2f070 */
[----:B------:R-:W-:Y:S02]  /*21d0*/  IMAD.IADD R97, R11, 0x1, R90 ;  /* 0x000000010b617824 */ /* 0x000fe400078e025a */
[----:B------:R-:W-:Y:S01]  /*21e0*/  IMAD.IADD R91, R8, 0x1, R79 ;  /* 0x00000001085b7824 */ /* 0x000fe200078e024f */
[----:B------:R-:W-:-:S04]  /*21f0*/  ISETP.NE.AND P0, PT, R14, 0x2, PT ;  /* 0x000000020e00780c */ /* 0x000fc80003f05270 */
[----:B------:R-:W-:Y:S02]  /*2200*/  SEL R2, RZ, 0x1, P0 ;  /* 0x00000001ff027807 */ /* 0x000fe40000000000 */
[----:B------:R-:W-:Y:S02]  /*2210*/  SEL R14, R14, RZ, P0 ;  /* 0x000000ff0e0e7207 */ /* 0x000fe40000000000 */
[----:B------:R-:W-:Y:S01]  /*2220*/  LOP3.LUT R13, R13, R2, RZ, 0x3c, !PT ;  /* 0x000000020d0d7212 */ /* 0x000fe200078e3cff */
[----:B------:R-:W-:Y:S06]  /*2230*/  @P2 BRA `(.L_x_35) ;  /* 0xfffffff000a02947 */ /* 0x000fec000383ffff */
[----:B------:R-:W-:Y:S01]  /*2240*/  UIADD3 UR4, UPT, UPT, UR4, 0x18, URZ ;  /* 0x0000001804047890 */ /* 0x000fe2000fffe0ff */
[----:B------:R-:W-:-:S03]  /*2250*/  SHF.L.U32 R3, R15, 0x1f, RZ ;  /* 0x0000001f0f037819 */ /* 0x000fc600000006ff */
[----:B------:R-:W-:-:S09]  /*2260*/  ULEA UR5, UR6, UR4, 0x3 ;  /* 0x0000000406057291 */ /* 0x000fd2000f8e18ff */
[----:B------:R-:W1:Y:S02]  /*2270*/  SYNCS.PHASECHK.TRANS64.TRYWAIT P0, [UR5], R3 ;  /* 0x00000003ff0075a7 */ /* 0x000e640008001105 */
[----:B-1----:R-:W-:Y:S05]  /*2280*/  @!P0 BRA `(.L_x_36) ;  /* 0x0000003c008c8947 */ /* 0x002fea0003800000 */
.L_x_99:
[----:B------:R-:W-:-:S04]  /*2290*/  UIADD3 UR6, UPT, UPT, UR6, 0x1, URZ ;  /* 0x0000000106067890 */ /* 0x000fc8000fffe0ff */
[----:B------:R-:W-:-:S04]  /*22a0*/  UISETP.NE.AND UP0, UPT, UR6, 0x3, UPT ;  /* 0x000000030600788c */ /* 0x000fc8000bf05270 */
[----:B------:R-:W-:Y:S02]  /*22b0*/  USEL UR7, URZ, 0x1, UP0 ;  /* 0x00000001ff077887 */ /* 0x000fe40008000000 */
[----:B------:R-:W-:-:S04]  /*22c0*/  USEL UR6, UR6, URZ, UP0 ;  /* 0x000000ff06067287 */ /* 0x000fc80008000000 */
[----:B------:R-:W-:Y:S01]  /*22d0*/  ULEA UR5, UR6, UR4, 0x3 ;  /* 0x0000000406057291 */ /* 0x000fe2000f8e18ff */
[----:B------:R-:W-:-:S04]  /*22e0*/  LOP3.LUT R15, R15, UR7, RZ, 0x3c, !PT ;  /* 0x000000070f0f7c12 */ /* 0x000fc8000f8e3cff */
[----:B-1----:R-:W-:-:S04]  /*22f0*/  SHF.L.U32 R3, R15, 0x1f, RZ ;  /* 0x0000001f0f037819 */ /* 0x002fc800000006ff */
[----:B------:R-:W1:Y:S02]  /*2300*/  SYNCS.PHASECHK.TRANS64.TRYWAIT P0, [UR5], R3 ;  /* 0x00000003ff0075a7 */ /* 0x000e640008001105 */
[----:B-1----:R-:W-:Y:S05]  /*2310*/  @!P0 BRA `(.L_x_37) ;  /* 0x0000003c00808947 */ /* 0x002fea0003800000 */
.L_x_101:
[----:B------:R-:W-:-:S04]  /*2320*/  UIADD3 UR6, UPT, UPT, UR6, 0x1, URZ ;  /* 0x0000000106067890 */ /* 0x000fc8000fffe0ff */
[----:B------:R-:W-:-:S04]  /*2330*/  UISETP.NE.AND UP0, UPT, UR6, 0x3, UPT ;  /* 0x000000030600788c */ /* 0x000fc8000bf05270 */
[----:B------:R-:W-:Y:S02]  /*2340*/  USEL UR5, URZ, 0x1, UP0 ;  /* 0x00000001ff057887 */ /* 0x000fe40008000000 */
[----:B------:R-:W-:-:S04]  /*2350*/  USEL UR6, UR6, URZ, UP0 ;  /* 0x000000ff06067287 */ /* 0x000fc80008000000 */
[----:B------:R-:W-:Y:S01]  /*2360*/  ULEA UR6, UR6, UR4, 0x3 ;  /* 0x0000000406067291 */ /* 0x000fe2000f8e18ff */
[----:B-1----:R-:W-:-:S04]  /*2370*/  LOP3.LUT R3, R15, UR5, RZ, 0x3c, !PT ;  /* 0x000000050f037c12 */ /* 0x002fc8000f8e3cff */
[----:B------:R-:W-:Y:S01]  /*2380*/  SHF.L.U32 R3, R3, 0x1f, RZ ;  /* 0x0000001f03037819 */ /* 0x000fe200000006ff */
[----:B----4-:R-:W-:-:S07]  /*2390*/  IMAD.U32 R0, RZ, RZ, UR6 ;  /* 0x00000006ff007e24 */ /* 0x010fce000f8e00ff */
.L_x_38:
[----:B-1----:R1:W2:Y:S02]  /*23a0*/  SYNCS.PHASECHK.TRANS64.TRYWAIT P0, [R0+URZ], R3 ;  /* 0x00000003000075a7 */ /* 0x0022a400080011ff */
[----:B--2---:R-:W-:Y:S05]  /*23b0*/  @!P0 NANOSLEEP.SYNCS 0x989680 ;  /* 0x009896800000895d */ /* 0x004fea0003900000 */
[----:B------:R-:W2:Y:S02]  /*23c0*/  @!P0 SYNCS.PHASECHK.TRANS64 P0, [R0+URZ], R3 ;  /* 0x00000003000085a7 */ /* 0x000ea400080010ff */
[----:B--2---:R-:W-:Y:S05]  /*23d0*/  @P0 EXIT ;  /* 0x000000000000094d */ /* 0x004fea0003800000 */
[----:B------:R-:W-:Y:S05]  /*23e0*/  BRA `(.L_x_38) ;  /* 0xfffffffc00ec7947 */ /* 0x000fea000383ffff */
.L_x_17:
[----:B------:R-:W-:-:S04]  /*23f0*/  UISETP.NE.AND UP1, UPT, UR37, URZ, UPT ;  /* 0x000000ff2500728c */ /* 0x000fc8000bf25270 */
[----:B------:R-:W-:-:S09]  /*2400*/  UISETP.NE.OR UP1, UPT, UR8, 0x1, UP1 ;  /* 0x000000010800788c */ /* 0x000fd20008f25670 */
[----:B------:R-:W-:Y:S05]  /*2410*/  BRA.U UP1, `(.L_x_39) ;  /* 0x0000000501487547 */ /* 0x000fea000b800000 */
[----:B------:R-:W-:Y:S01]  /*2420*/  ISETP.NE.AND P2, PT, R2, RZ, PT ;  /* 0x000000ff0200720c */ /* 0x000fe20003f45270 */
[----:B------:R-:W-:Y:S01]  /*2430*/  IMAD.MOV.U32 R12, RZ, RZ, 0x1 ;  /* 0x00000001ff0c7424 */ /* 0x000fe200078e00ff */
[----:B------:R-:W-:Y:S02]  /*2440*/  CS2R R10, SRZ ;  /* 0x00000000000a7805 */ /* 0x000fe4000001ff00 */
[----:B------:R-:W-:Y:S01]  /*2450*/  CS2R R8, SRZ ;  /* 0x0000000000087805 */ /* 0x000fe2000001ff00 */
[----:B------:R-:W-:Y:S01]  /*2460*/  UMOV UR4, 0x400 ;  /* 0x0000040000047882 */ /* 0x000fe20000000000 */
[----:B------:R-:W-:Y:S01]  /*2470*/  UMOV UR6, URZ ;  /* 0x000000ff00067c82 */ /* 0x000fe20008000000 */
[----:B------:R-:W-:-:S12]  /*2480*/  ULEA UR37, UR37, UR4, 0x18 ;  /* 0x0000000425257291 */ /* 0x000fd8000f8ec0ff */
.L_x_43:
[----:B------:R-:W-:Y:S02]  /*2490*/  LEA R0, R8, UR37, 0x3 ;  /* 0x0000002508007c11 */ /* 0x000fe4000f8e18ff */
[----:B------:R-:W-:-:S03]  /*24a0*/  SHF.L.U32 R5, R9, 0x1f, RZ ;  /* 0x0000001f09057819 */ /* 0x000fc600000006ff */
[----:B------:R-:W-:Y:S01]  /*24b0*/  VIADD R4, R0, 0xc0 ;  /* 0x000000c000047836 */ /* 0x000fe20000000000 */
[----:B------:R-:W1:Y:S02]  /*24c0*/  SYNCS.PHASECHK.TRANS64.TRYWAIT P0, [R0+URZ+0xb0], R5 ;  /* 0x0000b005000075a7 */ /* 0x000e6400080011ff */
[----:B-1----:R-:W-:Y:S05]  /*24d0*/  @!P0 BRA `(.L_x_40) ;  /* 0x0000003c00288947 */ /* 0x002fea0003800000 */
.L_x_102:
[----:B------:R-:W-:Y:S01]  /*24e0*/  ULEA UR5, UR6, UR37, 0x3 ;  /* 0x0000002506057291 */ /* 0x000fe2000f8e18ff */
[----:B------:R-:W-:Y:S02]  /*24f0*/  PRMT R4, RZ, 0x654, R4 ;  /* 0x00000654ff047816 */ /* 0x000fe40000000004 */
[----:B-1----:R-:W-:Y:S01]  /*2500*/  SHF.L.U32 R5, R12, 0x1f, RZ ;  /* 0x0000001f0c057819 */ /* 0x002fe200000006ff */
[----:B------:R-:W-:Y:S01]  /*2510*/  UIADD3 UR4, UPT, UPT, UR5, 0x50, URZ ;  /* 0x0000005005047890 */ /* 0x000fe2000fffe0ff */
[----:B------:R1:W-:Y:S05]  /*2520*/  SYNCS.ARRIVE.TRANS64.RED.A1T0 RZ, [R4+URZ], RZ ;  /* 0x000000ff04ff79a7 */ /* 0x0003ea00081004ff */
[----:B------:R-:W-:Y:S01]  /*2530*/  IMAD.U32 R7, RZ, RZ, UR4 ;  /* 0x00000004ff077e24 */ /* 0x000fe2000f8e00ff */
[----:B------:R-:W2:Y:S04]  /*2540*/  SYNCS.PHASECHK.TRANS64.TRYWAIT P0, [UR5+0x60], R5 ;  /* 0x00006005ff0075a7 */ /* 0x000ea80008001105 */
[----:B------:R-:W-:Y:S01]  /*2550*/  PRMT R6, R2, 0x654, R7 ;  /* 0x0000065402067816 */ /* 0x000fe20000000007 */
[----:B-1----:R-:W-:Y:S01]  /*2560*/  @!P2 IMAD.MOV.U32 R4, RZ, RZ, 0x10 ;  /* 0x00000010ff04a424 */ /* 0x002fe200078e00ff */
[----:B--2---:R-:W-:Y:S06]  /*2570*/  @!P0 BRA `(.L_x_41) ;  /* 0x0000003c00148947 */ /* 0x004fec0003800000 */
.L_x_104:
[----:B------:R-:W-:Y:S01]  /*2580*/  ULEA UR4, UR6, UR37, 0x4 ;  /* 0x0000002506047291 */ /* 0x000fe2000f8e20ff */
[----:B------:R-:W-:Y:S01]  /*2590*/  SEL R3, R6, R3, !P2 ;  /* 0x0000000306037207 */ /* 0x000fe20005000000 */
[----:B------:R-:W-:Y:S01]  /*25a0*/  UIADD3 UR5, UPT, UPT, UR5, 0x50, URZ ;  /* 0x0000005005057890 */ /* 0x000fe2000fffe0ff */
[----:B-1----:R-:W-:Y:S01]  /*25b0*/  LEA R0, R11, UR37, 0x3 ;  /* 0x000000250b007c11 */ /* 0x002fe2000f8e18ff */
[----:B------:R-:W-:Y:S01]  /*25c0*/  UIADD3 UR4, UPT, UPT, UR4, 0xe0, URZ ;  /* 0x000000e004047890 */ /* 0x000fe2000fffe0ff */
[----:B------:R-:W-:Y:S01]  /*25d0*/  SHF.L.U32 R5, R10, 0x1f, RZ ;  /* 0x0000001f0a057819 */ /* 0x000fe200000006ff */
[----:B------:R1:W-:Y:S01]  /*25e0*/  @!P2 SYNCS.ARRIVE.TRANS64.RED RZ, [R3+URZ], R4 ;  /* 0x0000000403ffa9a7 */ /* 0x0003e200080004ff */
[----:B------:R-:W-:Y:S01]  /*25f0*/  UIADD3 UR6, UPT, UPT, UR6, 0x1, URZ ;  /* 0x0000000106067890 */ /* 0x000fe2000fffe0ff */
[----:B------:R-:W-:-:S03]  /*2600*/  VIADD R8, R8, 0x1 ;  /* 0x0000000108087836 */ /* 0x000fc60000000000 */
[----:B------:R-:W-:Y:S02]  /*2610*/  UISETP.NE.AND UP0, UPT, UR6, 0x2, UPT ;  /* 0x000000020600788c */ /* 0x000fe4000bf05270 */
[----:B------:R-:W-:Y:S06]  /*2620*/  UGETNEXTWORKID.BROADCAST [UR4], [UR5] ;  /* 0x00000000040073ca */ /* 0x000fec0008000100 */
[----:B------:R-:W-:Y:S01]  /*2630*/  USEL UR4, URZ, 0x1, UP0 ;  /* 0x00000001ff047887 */ /* 0x000fe20008000000 */
[----:B------:R-:W-:Y:S01]  /*2640*/  ISETP.NE.AND P0, PT, R8, 0x2, PT ;  /* 0x000000020800780c */ /* 0x000fe20003f05270 */
[----:B------:R-:W-:Y:S01]  /*2650*/  USEL UR6, UR6, URZ, UP0 ;  /* 0x000000ff06067287 */ /* 0x000fe20008000000 */
[----:B------:R-:W2:Y:S03]  /*2660*/  SYNCS.PHASECHK.TRANS64.TRYWAIT P1, [R0+URZ+0x50], R5 ;  /* 0x00005005000075a7 */ /* 0x000ea600080211ff */
[----:B------:R-:W-:Y:S01]  /*2670*/  LOP3.LUT R12, R12, UR4, RZ, 0x3c, !PT ;  /* 0x000000040c0c7c12 */ /* 0x000fe2000f8e3cff */
[----:B-12---:R-:W-:Y:S07]  /*2680*/  @!P1 BRA `(.L_x_42) ;  /* 0x0000003800e89947 */ /* 0x006fee0003800000 */
.L_x_105:
[C---:B------:R-:W-:Y:S01]  /*2690*/  LEA R4, R11.reuse, UR37, 0x4 ;  /* 0x000000250b047c11 */ /* 0x040fe2000f8e20ff */
[----:B-1----:R-:W-:Y:S01]  /*26a0*/  VIADD R0, R0, 0x60 ;  /* 0x0000006000007836 */ /* 0x002fe20000000000 */
[----:B------:R-:W-:Y:S01]  /*26b0*/  SEL R8, R8, RZ, P0 ;  /* 0x000000ff08087207 */ /* 0x000fe20000000000 */
[----:B------:R-:W-:-:S03]  /*26c0*/  VIADD R11, R11, 0x1 ;  /* 0x000000010b0b7836 */ /* 0x000fc60000000000 */
[----:B------:R-:W1:Y:S01]  /*26d0*/  LDS.128 R4, [R4+0xe0] ;  /* 0x0000e00004047984 */ /* 0x000e620000000c00 */
[----:B------:R-:W-:Y:S02]  /*26e0*/  PRMT R0, RZ, 0x654, R0 ;  /* 0x00000654ff007816 */ /* 0x000fe40000000000 */
[C---:B------:R-:W-:Y:S01]  /*26f0*/  ISETP.NE.AND P1, PT, R11.reuse, 0x2, PT ;  /* 0x000000020b00780c */ /* 0x040fe20003f25270 */
[----:B------:R-:W-:Y:S01]  /*2700*/  @!PT LDS RZ, [RZ] ;  /* 0x00000000fffff984 */ /* 0x000fe20000000800 */
[----:B------:R-:W-:Y:S01]  /*2710*/  @!PT LDS RZ, [RZ] ;  /* 0x00000000fffff984 */ /* 0x000fe20000000800 */
[----:B------:R-:W-:Y:S01]  /*2720*/  @!PT LDS RZ, [RZ] ;  /* 0x00000000fffff984 */ /* 0x000fe20000000800 */
[----:B------:R-:W-:Y:S01]  /*2730*/  @!PT LDS RZ, [RZ] ;  /* 0x00000000fffff984 */ /* 0x000fe20000000800 */
[----:B------:R2:W-:Y:S06]  /*2740*/  MEMBAR.ALL.CTA ;  /* 0x0000000000007992 */ /* 0x0005ec0000008000 */
[----:B--2---:R-:W2:Y:S01]  /*2750*/  FENCE.VIEW.ASYNC.S ;  /* 0x00000000000073c6 */ /* 0x004ea20000000000 */
[----:B------:R-:W-:Y:S01]  /*2760*/  SEL R11, R11, RZ, P1 ;  /* 0x000000ff0b0b7207 */ /* 0x000fe20000800000 */
[----:B--2---:R2:W-:Y:S01]  /*2770*/  SYNCS.ARRIVE.TRANS64.RED.A1T0 RZ, [R0+URZ], RZ ;  /* 0x000000ff00ff79a7 */ /* 0x0045e200081004ff */
[----:B-1----:R-:W-:-:S02]  /*2780*/  LOP3.LUT P3, RZ, R6, 0x1, RZ, 0xc0, !PT ;  /* 0x0000000106ff7812 */ /* 0x002fc4000786c0ff */
[----:B------:R-:W-:-:S04]  /*2790*/  SEL R5, RZ, 0x1, P1 ;  /* 0x00000001ff057807 */ /* 0x000fc80000800000 */
[----:B------:R-:W-:Y:S02]  /*27a0*/  LOP3.LUT R10, R10, R5, RZ, 0x3c, !PT ;  /* 0x000000050a0a7212 */ /* 0x000fe400078e3cff */
[----:B--2---:R-:W-:-:S04]  /*27b0*/  SEL R0, RZ, 0x1, P0 ;  /* 0x00000001ff007807 */ /* 0x004fc80000000000 */
[----:B------:R-:W-:Y:S01]  /*27c0*/  LOP3.LUT R9, R9, R0, RZ, 0x3c, !PT ;  /* 0x0000000009097212 */ /* 0x000fe200078e3cff */
[----:B------:R-:W-:Y:S06]  /*27d0*/  @P3 BRA `(.L_x_43) ;  /* 0xfffffffc002c3947 */ /* 0x000fec000383ffff */
[----:B------:R-:W-:Y:S01]  /*27e0*/  ULEA UR5, UR6, UR37, 0x3 ;  /* 0x0000002506057291 */ /* 0x000fe2000f8e18ff */
[----:B------:R-:W-:-:S08]  /*27f0*/  SHF.L.U32 R3, R12, 0x1f, RZ ;  /* 0x0000001f0c037819 */ /* 0x000fd000000006ff */
[----:B------:R-:W1:Y:S02]  /*2800*/  SYNCS.PHASECHK.TRANS64 P0, [UR5+0x60], R3 ;  /* 0x00006003ff0075a7 */ /* 0x000e640008001005 */
[----:B-1----:R-:W-:Y:S05]  /*2810*/  @P0 BRA `(.L_x_44) ;  /* 0x0000000000080947 */ /* 0x002fea0003800000 */
[----:B------:R-:W1:Y:S02]  /*2820*/  SYNCS.PHASECHK.TRANS64.TRYWAIT P0, [UR5+0x60], R3 ;  /* 0x00006003ff0075a7 */ /* 0x000e640008001105 */
[----:B-1----:R-:W-:Y:S05]  /*2830*/  @!P0 BRA `(.L_x_45) ;  /* 0x0000003800908947 */ /* 0x002fea0003800000 */
.L_x_44:
[----:B------:R-:W-:-:S04]  /*2840*/  UIADD3 UR4, UPT, UPT, UR6, 0x1, URZ ;  /* 0x0000000106047890 */ /* 0x000fc8000fffe0ff */
[----:B------:R-:W-:-:S04]  /*2850*/  UISETP.NE.AND UP0, UPT, UR4, 0x2, UPT ;  /* 0x000000020400788c */ /* 0x000fc8000bf05270 */
[----:B------:R-:W-:Y:S02]  /*2860*/  USEL UR7, URZ, 0x1, UP0 ;  /* 0x00000001ff077887 */ /* 0x000fe40008000000 */
[----:B------:R-:W-:-:S04]  /*2870*/  USEL UR4, UR4, URZ, UP0 ;  /* 0x000000ff04047287 */ /* 0x000fc80008000000 */
[----:B------:R-:W-:Y:S01]  /*2880*/  ULEA UR4, UR4, UR37, 0x3 ;  /* 0x0000002504047291 */ /* 0x000fe2000f8e18ff */
[----:B-1----:R-:W-:-:S04]  /*2890*/  LOP3.LUT R3, R12, UR7, RZ, 0x3c, !PT ;  /* 0x000000070c037c12 */ /* 0x002fc8000f8e3cff */
[----:B------:R-:W-:-:S04]  /*28a0*/  SHF.L.U32 R0, R3, 0x1f, RZ ;  /* 0x0000001f03007819 */ /* 0x000fc800000006ff */
[----:B------:R-:W1:Y:S02]  /*28b0*/  SYNCS.PHASECHK.TRANS64 P0, [UR4+0x60], R0 ;  /* 0x00006000ff0075a7 */ /* 0x000e640008001004 */
[----:B-1----:R-:W-:Y:S05]  /*28c0*/  @P0 EXIT ;  /* 0x000000000000094d */ /* 0x002fea0003800000 */
[----:B------:R-:W-:Y:S02]  /*28d0*/  SHF.L.U32 R3, R3, 0x1f, RZ ;  /* 0x0000001f03037819 */ /* 0x000fe400000006ff */
[----:B------:R-:W-:-:S07]  /*28e0*/  MOV R0, UR4 ;  /* 0x0000000400007c02 */ /* 0x000fce0008000f00 */
.L_x_46:
[----:B-1----:R1:W2:Y:S02]  /*28f0*/  SYNCS.PHASECHK.TRANS64.TRYWAIT P0, [R0+URZ+0x60], R3 ;  /* 0x00006003000075a7 */ /* 0x0022a400080011ff */
[----:B--2---:R-:W-:Y:S05]  /*2900*/  @!P0 NANOSLEEP.SYNCS 0x989680 ;  /* 0x009896800000895d */ /* 0x004fea0003900000 */
[----:B------:R-:W2:Y:S02]  /*2910*/  @!P0 SYNCS.PHASECHK.TRANS64 P0, [R0+URZ+0x60], R3 ;  /* 0x00006003000085a7 */ /* 0x000ea400080010ff */
[----:B--2---:R-:W-:Y:S05]  /*2920*/  @P0 EXIT ;  /* 0x000000000000094d */ /* 0x004fea0003800000 */
[----:B------:R-:W-:Y:S05]  /*2930*/  BRA `(.L_x_46) ;  /* 0xfffffffc00ec7947 */ /* 0x000fea000383ffff */
.L_x_39:
[----:B------:R-:W-:-:S09]  /*2940*/  UISETP.NE.AND UP1, UPT, UR8, URZ, UPT ;  /* 0x000000ff0800728c */ /* 0x000fd2000bf25270 */
[----:B------:R-:W-:Y:S05]  /*2950*/  BRA.U UP1, `(.L_x_47) ;  /* 0x0000000d01787547 */ /* 0x000fea000b800000 */
[----:B------:R-:W-:Y:S01]  /*2960*/  UMOV UR4, 0x40 ;  /* 0x0000004000047882 */ /* 0x000fe20000000000 */
[----:B------:R-:W-:Y:S01]  /*2970*/  NOP ;  /* 0x0000000000007918 */ /* 0x000fe20000000000 */
[----:B------:R-:W-:Y:S01]  /*2980*/  ULEA UR4, UR37, UR4, 0x18 ;  /* 0x0000000425047291 */ /* 0x000fe2000f8ec0ff */
[----:B------:R-:W-:Y:S02]  /*2990*/  UMOV UR5, 0x400 ;  /* 0x0000040000057882 */ /* 0x000fe40000000000 */
[----:B------:R-:W-:-:S06]  /*29a0*/  ULEA UR37, UR37, UR5, 0x18 ;  /* 0x0000000525257291 */ /* 0x000fcc000f8ec0ff */
[----:B------:R-:W1:Y:S02]  /*29b0*/  LDS.U8 R0, [UR4+0x1c] ;  /* 0x00001c04ff007984 */ /* 0x000e640008000000 */
[----:B-1----:R-:W-:-:S13]  /*29c0*/  ISETP.NE.AND P0, PT, R0, RZ, PT ;  /* 0x000000ff0000720c */ /* 0x002fda0003f05270 */
[----:B------:R-:W-:Y:S05]  /*29d0*/  @P0 BRA `(.L_x_48) ;  /* 0x0000000000580947 */ /* 0x000fea0003800000 */
[----:B------:R-:W-:-:S13]  /*29e0*/  ELECT P0, URZ, PT ;  /* 0x0000000000ff782f */ /* 0x000fda0003800000 */
[----:B------:R-:W-:Y:S05]  /*29f0*/  @!P0 BRA `(.L_x_49) ;  /* 0x0000000000608947 */ /* 0x000fea0003800000 */
[----:B------:R-:W-:Y:S01]  /*2a00*/  UMOV UR5, 0x10 ;  /* 0x0000001000057882 */ /* 0x000fe20000000000 */
[----:B------:R-:W-:Y:S01]  /*2a10*/  HFMA2 R0, -RZ, RZ, 0, 5.9604644775390625e-08 ;  /* 0x00000001ff007431 */ /* 0x000fe200000001ff */
[----:B------:R-:W-:-:S03]  /*2a20*/  MOV R2, 0xffff ;  /* 0x0000ffff00027802 */ /* 0x000fc60000000f00 */
[----:B------:R-:W-:Y:S04]  /*2a30*/  DEPBAR.LE SB1, 0x36 ;  /* 0x00009d800000791a */ /* 0x000fe80000000000 */
[----:B------:R-:W1:Y:S02]  /*2a40*/  UTCATOMSWS.FIND_AND_SET.ALIGN UP0, UR5, UR5 ;  /* 0x00000005000575e3 */ /* 0x000e640008000800 */
[----:B-1----:R-:W-:Y:S01]  /*2a50*/  MOV R3, UR5 ;  /* 0x0000000500037c02 */ /* 0x002fe20008000f00 */
[----:B------:R-:W-:Y:S06]  /*2a60*/  BRA.U UP0, `(.L_x_50) ;  /* 0x0000000100187547 */ /* 0x000fec000b800000 */
.L_x_51:
[----:B------:R-:W-:Y:S05]  /*2a70*/  NANOSLEEP 0x64 ;  /* 0x000000640000795d */ /* 0x000fea0003800000 */
[----:B------:R-:W-:-:S05]  /*2a80*/  UMOV UR5, 0x10 ;  /* 0x0000001000057882 */ /* 0x000fca0000000000 */
[----:B------:R-:W-:Y:S04]  /*2a90*/  DEPBAR.LE SB1, 0x36 ;  /* 0x00009d800000791a */ /* 0x000fe80000000000 */
[----:B------:R-:W1:Y:S02]  /*2aa0*/  UTCATOMSWS.FIND_AND_SET.ALIGN UP0, UR5, UR5 ;  /* 0x00000005000575e3 */ /* 0x000e640008000800 */
[----:B-1----:R-:W-:Y:S01]  /*2ab0*/  MOV R3, UR5 ;  /* 0x0000000500037c02 */ /* 0x002fe20008000f00 */
[----:B------:R-:W-:Y:S05]  /*2ac0*/  BRA.U !UP0, `(.L_x_51) ;  /* 0xfffffffd08e87547 */ /* 0x000fea000b83ffff */
.L_x_50:
[-C--:B------:R-:W-:Y:S02]  /*2ad0*/  SHF.L.U32 R2, R2, R3.reuse, RZ ;  /* 0x0000000302027219 */ /* 0x080fe400000006ff */
[----:B------:R-:W-:Y:S01]  /*2ae0*/  SHF.L.U32 R0, R0, R3, RZ ;  /* 0x0000000300007219 */ /* 0x000fe200000006ff */
[----:B------:R-:W-:Y:S02]  /*2af0*/  IMAD.SHL.U32 R3, R3, 0x20, RZ ;  /* 0x0000002003037824 */ /* 0x000fe400078e00ff */
[----:B------:R1:W-:Y:S04]  /*2b00*/  ATOMS.OR RZ, [UR4+0x14], R2 ;  /* 0x00001402ffff798c */ /* 0x0003e8000b000004 */
[----:B------:R1:W-:Y:S04]  /*2b10*/  ATOMS.OR RZ, [UR4+0x18], R0 ;  /* 0x00001800ffff798c */ /* 0x0003e8000b000004 */
[----:B------:R1:W-:Y:S01]  /*2b20*/  STS [UR37+0x100], R3 ;  /* 0x00010003ff007988 */ /* 0x0003e20008000825 */
[----:B------:R-:W-:Y:S05]  /*2b30*/  BRA `(.L_x_49) ;  /* 0x0000000000107947 */ /* 0x000fea0003800000 */
.L_x_48:
[----:B------:R-:W-:Y:S02]  /*2b40*/  MOV R0, 0xffffffff ;  /* 0xffffffff00007802 */ /* 0x000fe40000000f00 */
[----:B------:R-:W-:-:S03]  /*2b50*/  MOV R2, 0x2b80 ;  /* 0x00002b8000027802 */ /* 0x000fc60000000f00 */
[----:B------:R1:W-:Y:S04]  /*2b60*/  STS [UR37+0x100], R0 ;  /* 0x00010000ff007988 */ /* 0x0003e80008000825 */
[----:B-1-3-5:R-:W-:Y:S05]  /*2b70*/  CALL.REL.NOINC `($__internal_1_$__cuda_sm10x_tcgen05_guardrail_trap_phase_invalid_during_alloc) ;  /* 0x0000003c000c7944 */ /* 0x02afea0003c00000 */
.L_x_49:
[----:B------:R-:W-:Y:S05]  /*2b80*/  WARPSYNC.ALL ;  /* 0x0000000000007948 */ /* 0x000fea0003800000 */
[----:B------:R-:W2:Y:S01]  /*2b90*/  S2UR UR6, SR_CgaCtaId ;  /* 0x00000000000679c3 */ /* 0x000ea20000008800 */
[----:B------:R-:W-:Y:S01]  /*2ba0*/  UMOV UR4, 0x400 ;  /* 0x0000040000047882 */ /* 0x000fe20000000000 */
[----:B------:R-:W-:-:S06]  /*2bb0*/  NOP ;  /* 0x0000000000007918 */ /* 0x000fcc0000000000 */
[----:B------:R-:W-:Y:S06]  /*2bc0*/  BAR.ARV 0x6, 0xa0 ;  /* 0x0182800000007b1d */ /* 0x000fec0000002000 */
[----:B------:R-:W4:Y:S01]  /*2bd0*/  LDCU UR7, c[0x0][0x38c] ;  /* 0x00007180ff0777ac */ /* 0x000f220008000800 */
[----:B------:R-:W-:Y:S01]  /*2be0*/  IMAD.MOV.U32 R11, RZ, RZ, 0x1 ;  /* 0x00000001ff0b7424 */ /* 0x000fe200078e00ff */
[----:B------:R-:W-:Y:S01]  /*2bf0*/  CS2R R8, SRZ ;  /* 0x0000000000087805 */ /* 0x000fe2000001ff00 */
[----:B------:R-:W-:Y:S01]  /*2c00*/  IMAD.MOV.U32 R10, RZ, RZ, RZ ;  /* 0x000000ffff0a7224 */ /* 0x000fe200078e00ff */
[----:B------:R-:W-:Y:S01]  /*2c10*/  UMOV UR18, URZ ;  /* 0x000000ff00127c82 */ /* 0x000fe20008000000 */
[----:B------:R-:W-:Y:S01]  /*2c20*/  UMOV UR17, URZ ;  /* 0x000000ff00117c82 */ /* 0x000fe20008000000 */
[----:B------:R-:W-:Y:S01]  /*2c30*/  UMOV UR20, 0x0 ;  /* 0x0000000000147882 */ /* 0x000fe20000000000 */
[----:B------:R-:W-:Y:S01]  /*2c40*/  UMOV UR21, 0x4100490 ;  /* 0x0410049000157882 */ /* 0x000fe20000000000 */
[----:B--2---:R-:W-:Y:S01]  /*2c50*/  ULEA UR6, UR6, UR4, 0x18 ;  /* 0x0000000406067291 */ /* 0x004fe2000f8ec0ff */
[----:B------:R-:W2:Y:S03]  /*2c60*/  LDCU UR4, c[0x0][0x38c] ;  /* 0x00007180ff0477ac */ /* 0x000ea60008000800 */
[----:B------:R-:W-:-:S02]  /*2c70*/  UIADD3 UR11, UPT, UPT, UR6, 0x2400, URZ ;  /* 0x00002400060b7890 */ /* 0x000fc4000fffe0ff */
[----:B----4-:R-:W-:-:S03]  /*2c80*/  UIADD3 UR7, UPT, UPT, UR7, 0x1f, URZ ;  /* 0x0000001f07077890 */ /* 0x010fc6000fffe0ff */
[----:B-1----:R-:W1:Y:S01]  /*2c90*/  LDS R0, [UR6+0x100] ;  /* 0x00010006ff007984 */ /* 0x002e620008000800 */
[----:B------:R-:W-:Y:S02]  /*2ca0*/  UIADD3 UR12, UPT, UPT, UR6, 0x3c00, URZ ;  /* 0x00003c00060c7890 */ /* 0x000fe4000fffe0ff */
[----:B------:R-:W-:Y:S02]  /*2cb0*/  USHF.R.S32.HI UR5, URZ, 0x1f, UR7 ;  /* 0x0000001fff057899 */ /* 0x000fe40008011407 */
[----:B------:R-:W-:Y:S02]  /*2cc0*/  USHF.R.U32.HI UR11, URZ, 0x4, UR11 ;  /* 0x00000004ff0b7899 */ /* 0x000fe4000801160b */
[----:B------:R-:W-:Y:S02]  /*2cd0*/  ULEA.HI UR5, UR5, UR7, URZ, 0x5 ;  /* 0x0000000705057291 */ /* 0x000fe4000f8f28ff */
[----:B------:R-:W-:Y:S02]  /*2ce0*/  USHF.R.U32.HI UR12, URZ, 0x4, UR12 ;  /* 0x00000004ff0c7899 */ /* 0x000fe4000801160c */
[----:B------:R-:W-:-:S02]  /*2cf0*/  USHF.R.S32.HI UR5, URZ, 0x5, UR5 ;  /* 0x00000005ff057899 */ /* 0x000fc40008011405 */
[----:B------:R-:W-:Y:S02]  /*2d00*/  ULOP3.LUT UR11, UR11, 0x3fff, URZ, 0xc0, !UPT ;  /* 0x00003fff0b0b7892 */ /* 0x000fe4000f8ec0ff */
[----:B------:R-:W-:Y:S02]  /*2d10*/  UISETP.LT.AND UP0, UPT, UR5, 0x1, UPT ;  /* 0x000000010500788c */ /* 0x000fe4000bf01270 */
[----:B------:R-:W-:Y:S02]  /*2d20*/  ULOP3.LUT UR12, UR12, 0x3fff, URZ, 0xc0, !UPT ;  /* 0x00003fff0c0c7892 */ /* 0x000fe4000f8ec0ff */
[----:B------:R-:W-:Y:S02]  /*2d30*/  USEL UR10, UR5, 0x1, !UP0 ;  /* 0x00000001050a7887 */ /* 0x000fe4000c000000 */
[----:B------:R-:W-:Y:S02]  /*2d40*/  ULOP3.LUT UR11, UR11, 0x10000, URZ, 0xfc, !UPT ;  /* 0x000100000b0b7892 */ /* 0x000fe4000f8efcff */
[----:B------:R-:W-:-:S02]  /*2d50*/  ULOP3.LUT UR12, UR12, 0x10000, URZ, 0xfc, !UPT ;  /* 0x000100000c0c7892 */ /* 0x000fc4000f8efcff */
[----:B------:R-:W-:Y:S02]  /*2d60*/  UIADD3 UR10, UPT, UPT, -UR10, URZ, URZ ;  /* 0x000000ff0a0a7290 */ /* 0x000fe4000fffe1ff */
[----:B--2---:R-:W-:Y:S01]  /*2d70*/  UISETP.GE.AND UP3, UPT, UR4, 0x1, UPT ;  /* 0x000000010400788c */ /* 0x004fe2000bf66270 */
[----:B-1----:R-:W-:-:S15]  /*2d80*/  R2UR UR19, R0 ;  /* 0x00000000001372ca */ /* 0x002fde00000e0000 */
.L_x_58:
[----:B------:R-:W-:Y:S02]  /*2d90*/  LEA R0, R10, UR6, 0x3 ;  /* 0x000000060a007c11 */ /* 0x000fe4000f8e18ff */
[----:B------:R-:W-:Y:S02]  /*2da0*/  SHF.L.U32 R5, R9, 0x1f, RZ ;  /* 0x0000001f09057819 */ /* 0x000fe400000006ff */
[----:B------:R-:W-:Y:S01]  /*2db0*/  PLOP3.LUT P0, PT, PT, PT, UP3, 0x80, 0x8 ;  /* 0x000000000008781c */ /* 0x000fe20003f0f038 */
[----:B------:R-:W-:Y:S01]  /*2dc0*/  VIADD R3, R0, 0x60 ;  /* 0x0000006000037836 */ /* 0x000fe20000000000 */
[----:B-1----:R-:W1:Y:S02]  /*2dd0*/  SYNCS.PHASECHK.TRANS64.TRYWAIT P1, [R0+URZ+0x50], R5 ;  /* 0x00005005000075a7 */ /* 0x002e6400080211ff */
[----:B-1--4-:R-:W-:Y:S09]  /*2de0*/  @!P1 BRA `(.L_x_52) ;  /* 0x00000034003c9947 */ /* 0x012ff20003800000 */
.L_x_107:
[----:B------:R-:W-:Y:S01]  /*2df0*/  LEA R4, R10, UR6, 0x4 ;  /* 0x000000060a047c11 */ /* 0x000fe2000f8e20ff */
[----:B------:R-:W-:Y:S01]  /*2e00*/  @UP3 ULEA UR4, UR17, UR6, 0x3 ;  /* 0x0000000611043291 */ /* 0x000fe2000f8e18ff */
[----:B------:R-:W-:Y:S01]  /*2e10*/  PLOP3.LUT P2, PT, PT, PT, PT, 0x80, 0x8 ;  /* 0x000000000008781c */ /* 0x000fe20003f4f070 */
[----:B------:R-:W-:Y:S01]  /*2e20*/  ULEA UR9, UR18, UR6, 0x3 ;  /* 0x0000000612097291 */ /* 0x000fe2000f8e18ff */
[----:B------:R-:W-:Y:S02]  /*2e30*/  PRMT R3, RZ, 0x654, R3 ;  /* 0x00000654ff037816 */ /* 0x000fe40000000003 */
[----:B-1----:R-:W1:Y:S01]  /*2e40*/  LDS.128 R4, [R4+0xe0] ;  /* 0x0000e00004047984 */ /* 0x002e620000000c00 */
[----:B------:R-:W-:Y:S02]  /*2e50*/  @P0 SHF.L.U32 R2, R8, 0x1f, RZ ;  /* 0x0000001f08020819 */ /* 0x000fe400000006ff */
[----:B------:R-:W-:Y:S01]  /*2e60*/  SHF.L.U32 R0, R11, 0x1f, RZ ;  /* 0x0000001f0b007819 */ /* 0x000fe200000006ff */
[----:B------:R-:W-:Y:S01]  /*2e70*/  @!PT LDS RZ, [RZ] ;  /* 0x00000000fffff984 */ /* 0x000fe20000000800 */
[----:B------:R-:W-:Y:S01]  /*2e80*/  @!PT LDS RZ, [RZ] ;  /* 0x00000000fffff984 */ /* 0x000fe20000000800 */
[----:B------:R-:W-:Y:S01]  /*2e90*/  @!PT LDS RZ, [RZ] ;  /* 0x00000000fffff984 */ /* 0x000fe20000000800 */
[----:B------:R-:W-:Y:S01]  /*2ea0*/  @!PT LDS RZ, [RZ] ;  /* 0x00000000fffff984 */ /* 0x000fe20000000800 */
[----:B------:R2:W-:Y:S06]  /*2eb0*/  MEMBAR.ALL.CTA ;  /* 0x0000000000007992 */ /* 0x0005ec0000008000 */
[----:B--2---:R-:W2:Y:S02]  /*2ec0*/  FENCE.VIEW.ASYNC.S ;  /* 0x00000000000073c6 */ /* 0x004ea40000000000 */
[----:B--2---:R2:W-:Y:S01]  /*2ed0*/  SYNCS.ARRIVE.TRANS64.RED.A1T0 RZ, [R3+URZ], RZ ;  /* 0x000000ff03ff79a7 */ /* 0x0045e200081004ff */
[----:B------:R2:W4:Y:S01]  /*2ee0*/  @P0 SYNCS.PHASECHK.TRANS64.TRYWAIT P2, [UR4], R2 ;  /* 0x00000002ff0005a7 */ /* 0x0005220008041104 */
[----:B-1----:R-:W-:Y:S01]  /*2ef0*/  LOP3.LUT P1, RZ, R6, 0x1, RZ, 0xc0, !PT ;  /* 0x0000000106ff7812 */ /* 0x002fe2000782c0ff */
[----:B------:R-:W1:Y:S02]  /*2f00*/  SYNCS.PHASECHK.TRANS64.TRYWAIT P0, [UR9+0x90], R0 ;  /* 0x00009000ff0075a7 */ /* 0x000e640008001109 */
[----:B-12-4-:R-:W-:Y:S10]  /*2f10*/  @!P0 BRA `(.L_x_53) ;  /* 0x0000003400048947 */ /* 0x016ff40003800000 */
.L_x_109:
[----:B------:R-:W-:Y:S01]  /*2f20*/  IADD3 R10, PT, PT, R10, 0x1, RZ ;  /* 0x000000010a0a7810 */ /* 0x000fe20007ffe0ff */
[----:B------:R-:W-:Y:S06]  /*2f30*/  BRA.U !UP3, `(.L_x_54) ;  /* 0x000000010ba07547 */ /* 0x000fec000b800000 */
[----:B------:R-:W-:Y:S02]  /*2f40*/  ULEA.HI UR8, UR18, UR18, URZ, 0x1 ;  /* 0x0000001212087291 */ /* 0x000fe4000f8f08ff */
[----:B------:R-:W-:Y:S02]  /*2f50*/  UPLOP3.LUT UP4, UPT, UPT, UPT, UPT, 0x40, 0x4 ;  /* 0x000000000004789c */ /* 0x000fe40003f8e870 */
[----:B------:R-:W-:Y:S02]  /*2f60*/  USHF.L.U32 UR4, UR8, 0x5, URZ ;  /* 0x0000000508047899 */ /* 0x000fe400080006ff */
[----:B------:R-:W-:Y:S02]  /*2f70*/  ULOP3.LUT UR8, UR8, 0xffe, URZ, 0xc0, !UPT ;  /* 0x00000ffe08087892 */ /* 0x000fe4000f8ec0ff */
[----:B------:R-:W-:Y:S02]  /*2f80*/  ULOP3.LUT UR4, UR4, 0xffffffc0, URZ, 0xc0, !UPT ;  /* 0xffffffc004047892 */ /* 0x000fe4000f8ec0ff */
[----:B------:R-:W-:-:S02]  /*2f90*/  UIADD3 UR8, UPT, UPT, -UR8, UR18, URZ ;  /* 0x0000001208087290 */ /* 0x000fc4000fffe1ff */
[----:B------:R-:W-:Y:S01]  /*2fa0*/  UIADD3 UR4, UPT, UPT, UR19, UR4, URZ ;  /* 0x0000000413047290 */ /* 0x000fe2000fffe0ff */
[----:B------:R-:W-:Y:S01]  /*2fb0*/  UMOV UR16, UR10 ;  /* 0x0000000a00107c82 */ /* 0x000fe20008000000 */
[----:B------:R-:W-:Y:S02]  /*2fc0*/  UMOV UR15, UR5 ;  /* 0x00000005000f7c82 */ /* 0x000fe40008000000 */
[----:B------:R-:W-:Y:S01]  /*2fd0*/  ULEA UR8, UR8, UR4, 0x14 ;  /* 0x0000000408087291 */ /* 0x000fe2000f8ea0ff */
[----:B------:R-:W-:-:S11]  /*2fe0*/  UMOV UR14, UR17 ;  /* 0x00000011000e7c82 */ /* 0x000fd60008000000 */
.L_x_57:
[----:B------:R-:W-:Y:S02]  /*2ff0*/  UIADD3 UR16, UPT, UPT, UR16, 0x1, URZ ;  /* 0x0000000110107890 */ /* 0x000fe4000fffe0ff */
[----:B--2---:R-:W-:Y:S02]  /*3000*/  ULEA UR7, UR14, UR6, 0x3 ;  /* 0x000000060e077291 */ /* 0x004fe4000f8e18ff */
[----:B------:R-:W-:Y:S01]  /*3010*/  UISETP.NE.AND UP0, UPT, UR16, URZ, UPT ;  /* 0x000000ff1000728c */ /* 0x000fe2000bf05270 */
[----:B----4-:R-:W-:Y:S10]  /*3020*/  @P2 BRA `(.L_x_55) ;  /* 0x00000000000c2947 */ /* 0x010ff40003800000 */
[----:B-1----:R-:W-:Y:S04]  /*3030*/  SHF.L.U32 R3, R8, 0x1f, RZ ;  /* 0x0000001f08037819 */ /* 0x002fe800000006ff */
[----:B------:R-:W1:Y:S02]  /*3040*/  SYNCS.PHASECHK.TRANS64.TRYWAIT P0, [UR7], R3 ;  /* 0x00000003ff0075a7 */ /* 0x000e640008001107 */
[----:B-1----:R-:W-:Y:S05]  /*3050*/  @!P0 BRA `(.L_x_56) ;  /* 0x0000003000cc8947 */ /* 0x002fea0003800000 */
.L_x_55:
[----:B------:R-:W-:Y:S01]  /*3060*/  UISETP.NE.AND UP1, UPT, UR15, 0x1, UPT ;  /* 0x000000010f00788c */ /* 0x000fe2000bf25270 */
[----:B------:R-:W-:Y:S01]  /*3070*/  PLOP3.LUT P2, PT, PT, PT, PT, 0x80, 0x8 ;  /* 0x000000000008781c */ /* 0x000fe20003f4f070 */
[----:B------:R-:W-:Y:S02]  /*3080*/  UIADD3 UR17, UPT, UPT, UR14, 0x1, URZ ;  /* 0x000000010e117890 */ /* 0x000fe4000fffe0ff */
[----:B------:R-:W-:Y:S02]  /*3090*/  ULEA UR22, UR14, UR12, 0x7 ;  /* 0x0000000c0e167291 */ /* 0x000fe4000f8e38ff */
[----:B------:R-:W-:Y:S01]  /*30a0*/  UISETP.NE.AND UP2, UPT, UR17, 0x3, UPT ;  /* 0x000000031100788c */ /* 0x000fe2000bf45270 */
[----:B------:R-:W-:Y:S01]  /*30b0*/  PLOP3.LUT P0, PT, PT, PT, UP1, 0x80, 0x8 ;  /* 0x000000000008781c */ /* 0x000fe20003f0f018 */
[----:B------:R-:W-:Y:S02]  /*30c0*/  ULEA UR24, UR14, UR11, 0x7 ;  /* 0x0000000b0e187291 */ /* 0x000fe4000f8e38ff */
[----:B------:R-:W-:Y:S02]  /*30d0*/  USEL UR13, URZ, 0x1, UP2 ;  /* 0x00000001ff0d7887 */ /* 0x000fe40009000000 */
[----:B------:R-:W-:Y:S02]  /*30e0*/  USEL UR17, UR17, URZ, UP2 ;  /* 0x000000ff11117287 */ /* 0x000fe40009000000 */
[----:B------:R-:W-:Y:S02]  /*30f0*/  UIADD3 UR7, UPT, UPT, UR7, 0x18, URZ ;  /* 0x0000001807077890 */ /* 0x000fe4000fffe0ff */
[----:B------:R-:W-:Y:S01]  /*3100*/  @UP1 ULEA UR4, UR17, UR6, 0x3 ;  /* 0x0000000611041291 */ /* 0x000fe2000f8e18ff */
[----:B------:R-:W-:Y:S01]  /*3110*/  LOP3.LUT R8, R8, UR13, RZ, 0x3c, !PT ;  /* 0x0000000d08087c12 */ /* 0x000fe2000f8e3cff */
[----:B------:R-:W-:Y:S01]  /*3120*/  UMOV UR23, 0xc0004010 ;  /* 0xc000401000177882 */ /* 0x000fe20000000000 */
[----:B------:R-:W-:Y:S01]  /*3130*/  UMOV UR25, 0xc0004010 ;  /* 0xc000401000197882 */ /* 0x000fe20000000000 */
[----:B------:R-:W-:Y:S01]  /*3140*/  UIADD3 UR15, UPT, UPT, UR15, -0x1, URZ ;  /* 0xffffffff0f0f7890 */ /* 0x000fe2000fffe0ff */
[----:B-1----:R-:W-:Y:S01]  /*3150*/  @P0 SHF.L.U32 R0, R8, 0x1f, RZ ;  /* 0x0000001f08000819 */ /* 0x002fe200000006ff */
[----:B------:R-:W-:Y:S03]  /*3160*/  UMOV UR14, UR17 ;  /* 0x00000011000e7c82 */ /* 0x000fe60008000000 */
[----:B------:R2:W4:Y:S01]  /*3170*/  @P0 SYNCS.PHASECHK.TRANS64.TRYWAIT P2, [UR4], R0 ;  /* 0x00000000ff0005a7 */ /* 0x0005220008041104 */
[----:B------:R2:W-:Y:S01]  /*3180*/  UTCQMMA gdesc[UR24], gdesc[UR22], tmem[UR8], tmem[UR20], idesc[UR21], UP4 ;  /* 0x00ff1416180075ea */ /* 0x0005e2000a000308 */
[----:B------:R-:W-:Y:S01]  /*3190*/  UPLOP3.LUT UP4, UPT, UPT, UPT, UPT, 0x80, 0x8 ;  /* 0x000000000008789c */ /* 0x000fe20003f8f070 */
[----:B------:R2:W-:Y:S01]  /*31a0*/  UTCBAR [UR7], URZ ;  /* 0x000000ff070073e9 */ /* 0x0005e200080000ff */
[----:B------:R-:W-:Y:S09]  /*31b0*/  BRA.U UP0, `(.L_x_57) ;  /* 0xfffffffd008c7547 */ /* 0x000ff2000b83ffff */
.L_x_54:
[----:B------:R-:W-:Y:S01]  /*31c0*/  UIADD3 UR18, UPT, UPT, UR18, 0x1, URZ ;  /* 0x0000000112127890 */ /* 0x000fe2000fffe0ff */
[C---:B------:R-:W-:Y:S01]  /*31d0*/  ISETP.NE.AND P0, PT, R10.reuse, 0x2, PT ;  /* 0x000000020a00780c */ /* 0x040fe20003f05270 */
[----:B------:R-:W-:Y:S02]  /*31e0*/  UIADD3 UR9, UPT, UPT, UR9, 0x70, URZ ;  /* 0x0000007009097890 */ /* 0x000fe4000fffe0ff */
[----:B------:R-:W-:Y:S01]  /*31f0*/  UISETP.NE.AND UP0, UPT, UR18, 0x4, UPT ;  /* 0x000000041200788c */ /* 0x000fe2000bf05270 */
[----:B-12---:R-:W-:Y:S02]  /*3200*/  SEL R0, RZ, 0x1, P0 ;  /* 0x00000001ff007807 */ /* 0x006fe40000000000 */
[----:B------:R-:W-:Y:S01]  /*3210*/  SEL R10, R10, RZ, P0 ;  /* 0x000000ff0a0a7207 */ /* 0x000fe20000000000 */
[----:B------:R-:W-:Y:S01]  /*3220*/  USEL UR4, URZ, 0x1, UP0 ;  /* 0x00000001ff047887 */ /* 0x000fe20008000000 */
[----:B------:R-:W-:Y:S01]  /*3230*/  LOP3.LUT R9, R9, R0, RZ, 0x3c, !PT ;  /* 0x0000000009097212 */ /* 0x000fe200078e3cff */
[----:B------:R-:W-:Y:S01]  /*3240*/  USEL UR18, UR18, URZ, UP0 ;  /* 0x000000ff12127287 */ /* 0x000fe20008000000 */
[----:B------:R1:W-:Y:S03]  /*3250*/  UTCBAR [UR9], URZ ;  /* 0x000000ff090073e9 */ /* 0x0003e600080000ff */
[----:B------:R-:W-:Y:S01]  /*3260*/  LOP3.LUT R11, R11, UR4, RZ, 0x3c, !PT ;  /* 0x000000040b0b7c12 */ /* 0x000fe2000f8e3cff */
[----:B------:R-:W-:Y:S07]  /*3270*/  @P1 BRA `(.L_x_58) ;  /* 0xfffffff800c41947 */ /* 0x000fee000383ffff */
[----:B------:R-:W2:Y:S01]  /*3280*/  S2UR UR4, SR_CgaCtaId ;  /* 0x00000000000479c3 */ /* 0x000ea20000008800 */
[----:B------:R-:W-:Y:S01]  /*3290*/  ELECT P0, URZ, PT ;  /* 0x0000000000ff782f */ /* 0x000fe20003800000 */
[----:B------:R-:W-:Y:S01]  /*32a0*/  IMAD.MOV.U32 R0, RZ, RZ, 0x1 ;  /* 0x00000001ff007424 */ /* 0x000fe200078e00ff */
[----:B------:R-:W-:Y:S01]  /*32b0*/  UIADD3 UR6, UPT, UPT, UR6, 0x90, URZ ;  /* 0x0000009006067890 */ /* 0x000fe2000fffe0ff */
[----:B------:R-:W-:Y:S01]  /*32c0*/  SHF.L.U32 R3, R11, 0x1f, RZ ;  /* 0x0000001f0b037819 */ /* 0x000fe200000006ff */
[----:B------:R-:W-:-:S03]  /*32d0*/  UMOV UR5, 0x40 ;  /* 0x0000004000057882 */ /* 0x000fc60000000000 */
[----:B------:R-:W-:Y:S01]  /*32e0*/  UVIRTCOUNT.DEALLOC.SMPOOL 0x80 ;  /* 0x000000800000784c */ /* 0x000fe20000000000 */
[----:B--2---:R-:W-:Y:S02]  /*32f0*/  ULEA UR4, UR4, UR5, 0x18 ;  /* 0x0000000504047291 */ /* 0x004fe4000f8ec0ff */
[----:B------:R-:W-:-:S07]  /*3300*/  ULEA UR5, UR18, UR6, 0x3 ;  /* 0x0000000612057291 */ /* 0x000fce000f8e18ff */
[----:B------:R2:W-:Y:S02]  /*3310*/  @P0 STS.U8 [UR4+0x1c], R0 ;  /* 0x00001c00ff000988 */ /* 0x0005e40008000004 */
[----:B------:R-:W3:Y:S02]  /*3320*/  SYNCS.PHASECHK.TRANS64.TRYWAIT P0, [UR5], R3 ;  /* 0x00000003ff0075a7 */ /* 0x000ee40008001105 */
[----:B--23--:R-:W-:Y:S05]  /*3330*/  @!P0 BRA `(.L_x_59) ;  /* 0x00000030002c8947 */ /* 0x00cfea0003800000 */
.L_x_112:
[----:B------:R-:W-:-:S04]  /*3340*/  UIADD3 UR7, UPT, UPT, UR18, 0x1, URZ ;  /* 0x0000000112077890 */ /* 0x000fc8000fffe0ff */
[----:B------:R-:W-:-:S04]  /*3350*/  UISETP.NE.AND UP0, UPT, UR7, 0x4, UPT ;  /* 0x000000040700788c */ /* 0x000fc8000bf05270 */
[----:B------:R-:W-:Y:S02]  /*3360*/  USEL UR8, URZ, 0x1, UP0 ;  /* 0x00000001ff087887 */ /* 0x000fe40008000000 */
[----:B------:R-:W-:-:S04]  /*3370*/  USEL UR7, UR7, URZ, UP0 ;  /* 0x000000ff07077287 */ /* 0x000fc80008000000 */
[----:B------:R-:W-:Y:S01]  /*3380*/  ULEA UR5, UR7, UR6, 0x3 ;  /* 0x0000000607057291 */ /* 0x000fe2000f8e18ff */
[----:B------:R-:W-:-:S04]  /*3390*/  LOP3.LUT R2, R11, UR8, RZ, 0x3c, !PT ;  /* 0x000000080b027c12 */ /* 0x000fc8000f8e3cff */
[----:B--2---:R-:W-:-:S04]  /*33a0*/  SHF.L.U32 R3, R2, 0x1f, RZ ;  /* 0x0000001f02037819 */ /* 0x004fc800000006ff */
[----:B------:R-:W2:Y:S02]  /*33b0*/  SYNCS.PHASECHK.TRANS64.TRYWAIT P0, [UR5], R3 ;  /* 0x00000003ff0075a7 */ /* 0x000ea40008001105 */
[----:B--2---:R-:W-:Y:S05]  /*33c0*/  @!P0 BRA `(.L_x_60) ;  /* 0x0000003000208947 */ /* 0x004fea0003800000 */
.L_x_114:
        /* <DEDUP_REMOVED lines=9> */
.L_x_116:
[----:B------:R-:W-:-:S04]  /*3460*/  UIADD3 UR7, UPT, UPT, UR7, 0x1, URZ ;  /* 0x0000000107077890 */ /* 0x000fc8000fffe0ff */
[----:B------:R-:W-:-:S04]  /*3470*/  UISETP.NE.AND UP0, UPT, UR7, 0x4, UPT ;  /* 0x000000040700788c */ /* 0x000fc8000bf05270 */
[----:B------:R-:W-:Y:S02]  /*3480*/  USEL UR5, URZ, 0x1, UP0 ;  /* 0x00000001ff057887 */ /* 0x000fe40008000000 */
[----:B------:R-:W-:-:S04]  /*3490*/  USEL UR7, UR7, URZ, UP0 ;  /* 0x000000ff07077287 */ /* 0x000fc80008000000 */
[----:B------:R-:W-:Y:S01]  /*34a0*/  ULEA UR7, UR7, UR6, 0x3 ;  /* 0x0000000607077291 */ /* 0x000fe2000f8e18ff */
[----:B--2---:R-:W-:-:S04]  /*34b0*/  LOP3.LUT R3, R2, UR5, RZ, 0x3c, !PT ;  /* 0x0000000502037c12 */ /* 0x004fc8000f8e3cff */
[----:B------:R-:W-:-:S04]  /*34c0*/  SHF.L.U32 R3, R3, 0x1f, RZ ;  /* 0x0000001f03037819 */ /* 0x000fc800000006ff */
[----:B------:R-:W2:Y:S02]  /*34d0*/  SYNCS.PHASECHK.TRANS64.TRYWAIT P0, [UR7], R3 ;  /* 0x00000003ff0075a7 */ /* 0x000ea40008001107 */
[----:B--2---:R-:W-:Y:S05]  /*34e0*/  @!P0 BRA `(.L_x_62) ;  /* 0x0000003000088947 */ /* 0x004fea0003800000 */
.L_x_118:
[----:B------:R-:W-:Y:S01]  /*34f0*/  NOP ;  /* 0x0000000000007918 */ /* 0x000fe20000000000 */
[----:B--2---:R-:W2:Y:S01]  /*3500*/  LDS R0, [UR4+0x14] ;  /* 0x00001404ff007984 */ /* 0x004ea20008000800 */
[----:B------:R-:W-:Y:S01]  /*3510*/  ULOP3.LUT UR6, UR19, 0xffff, URZ, 0xc0, !UPT ;  /* 0x0000ffff13067892 */ /* 0x000fe2000f8ec0ff */
[----:B------:R-:W-:Y:S01]  /*3520*/  UMOV UR8, 0xffff ;  /* 0x0000ffff00087882 */ /* 0x000fe20000000000 */
[----:B------:R-:W-:Y:S02]  /*3530*/  UMOV UR5, 0x1 ;  /* 0x0000000100057882 */ /* 0x000fe40000000000 */
[----:B------:R-:W-:-:S04]  /*3540*/  USHF.R.U32.HI UR6, URZ, 0x5, UR6 ;  /* 0x00000005ff067899 */ /* 0x000fc80008011606 */
[----:B------:R-:W-:Y:S02]  /*3550*/  USHF.L.U32 UR8, UR8, UR6, URZ ;  /* 0x0000000608087299 */ /* 0x000fe400080006ff */
[----:B------:R-:W-:-:S04]  /*3560*/  USHF.L.U32 UR5, UR5, UR6, URZ ;  /* 0x0000000605057299 */ /* 0x000fc800080006ff */
[----:B--2---:R-:W-:-:S04]  /*3570*/  LOP3.LUT R0, R0, UR8, RZ, 0xc0, !PT ;  /* 0x0000000800007c12 */ /* 0x004fc8000f8ec0ff */
[----:B------:R-:W-:-:S13]  /*3580*/  ISETP.NE.AND P0, PT, R0, UR8, PT ;  /* 0x0000000800007c0c */ /* 0x000fda000bf05270 */
[----:B------:R-:W-:Y:S05]  /*3590*/  @P0 BRA `(.L_x_63) ;  /* 0x0000000000580947 */ /* 0x000fea0003800000 */
[----:B------:R-:W2:Y:S02]  /*35a0*/  LDS R0, [UR4+0x18] ;  /* 0x00001804ff007984 */ /* 0x000ea40008000800 */
[----:B--2---:R-:W-:-:S04]  /*35b0*/  LOP3.LUT R0, R0, UR5, RZ, 0xc0, !PT ;  /* 0x0000000500007c12 */ /* 0x004fc8000f8ec0ff */
[----:B------:R-:W-:-:S13]  /*35c0*/  ISETP.NE.AND P0, PT, R0, UR5, PT ;  /* 0x0000000500007c0c */ /* 0x000fda000bf05270 */
[----:B------:R-:W-:Y:S05]  /*35d0*/  @P0 BRA `(.L_x_64) ;  /* 0x00000000003c0947 */ /* 0x000fea0003800000 */
[----:B------:R-:W2:Y:S01]  /*35e0*/  S2R R2, SR_LANEID ;  /* 0x0000000000027919 */ /* 0x000ea20000000000 */
[----:B------:R-:W-:Y:S01]  /*35f0*/  ULOP3.LUT UR8, URZ, UR8, URZ, 0x33, !UPT ;  /* 0x00000008ff087292 */ /* 0x000fe2000f8e33ff */
[----:B------:R-:W-:Y:S01]  /*3600*/  LOP3.LUT R4, RZ, UR5, RZ, 0x33, !PT ;  /* 0x00000005ff047c12 */ /* 0x000fe2000f8e33ff */
[----:B------:R-:W-:Y:S02]  /*3610*/  VOTEU.ANY UR7, UPT, PT ;  /* 0x0000000000077886 */ /* 0x000fe400038e0100 */
[----:B------:R-:W-:Y:S01]  /*3620*/  UFLO.U32 UR7, UR7 ;  /* 0x00000007000772bd */ /* 0x000fe200080e0000 */
[----:B------:R-:W3:Y:S01]  /*3630*/  REDUX UR5, R4 ;  /* 0x00000000040573c4 */ /* 0x000ee20000000000 */
[----:B------:R-:W-:-:S06]  /*3640*/  IMAD.U32 R0, RZ, RZ, UR8 ;  /* 0x00000008ff007e24 */ /* 0x000fcc000f8e00ff */
[----:B------:R1:W-:Y:S01]  /*3650*/  UTCATOMSWS.AND URZ, UR8 ;  /* 0x0000000800ff79e3 */ /* 0x0003e20008000000 */
[----:B------:R-:W4:Y:S01]  /*3660*/  REDUX UR6, R0 ;  /* 0x00000000000673c4 */ /* 0x000f220000000000 */
[----:B--2---:R-:W-:Y:S01]  /*3670*/  ISETP.EQ.U32.AND P0, PT, R2, UR7, PT ;  /* 0x0000000702007c0c */ /* 0x004fe2000bf02070 */
[----:B---3--:R-:W-:Y:S01]  /*3680*/  IMAD.U32 R2, RZ, RZ, UR5 ;  /* 0x00000005ff027e24 */ /* 0x008fe2000f8e00ff */
[----:B----4-:R-:W-:-:S11]  /*3690*/  MOV R3, UR6 ;  /* 0x0000000600037c02 */ /* 0x010fd60008000f00 */
[----:B------:R1:W-:Y:S04]  /*36a0*/  @P0 ATOMS.AND RZ, [UR4+0x14], R3 ;  /* 0x00001403ffff098c */ /* 0x0003e8000a800004 */
[----:B------:R1:W-:Y:S01]  /*36b0*/  @P0 ATOMS.AND RZ, [UR4+0x18], R2 ;  /* 0x00001802ffff098c */ /* 0x0003e2000a800004 */
[----:B------:R-:W-:Y:S05]  /*36c0*/  BRA `(.L_x_65) ;  /* 0x0000000000147947 */ /* 0x000fea0003800000 */
.L_x_64:
[----:B------:R-:W-:Y:S02]  /*36d0*/  MOV R2, 0x36f0 ;  /* 0x000036f000027802 */ /* 0x000fe40000000f00 */
[----:B-1--45:R-:W-:Y:S05]  /*36e0*/  CALL.REL.NOINC `($__internal_0_$__cuda_sm10x_tcgen05_guardrail_trap_col_being_dealloced_not_returned_by_alloc) ;  /* 0x0000003000247944 */ /* 0x032fea0003c00000 */
[----:B------:R-:W-:Y:S05]  /*36f0*/  BRA `(.L_x_65) ;  /* 0x0000000000087947 */ /* 0x000fea0003800000 */
.L_x_63:
[----:B------:R-:W-:Y:S02]  /*3700*/  MOV R2, 0x3720 ;  /* 0x0000372000027802 */ /* 0x000fe40000000f00 */
[----:B-1--45:R-:W-:Y:S05]  /*3710*/  CALL.REL.NOINC `($__internal_2_$__cuda_sm10x_tcgen05_guardrail_trap_unallocated_columns_being_dealloced) ;  /* 0x0000003000307944 */ /* 0x032fea0003c00000 */
.L_x_65:
[----:B------:R-:W-:Y:S01]  /*3720*/  NOP ;  /* 0x0000000000007918 */ /* 0x000fe20000000000 */
[----:B-1----:R-:W-:Y:S05]  /*3730*/  EXIT ;  /* 0x000000000000794d */ /* 0x002fea0003800000 */
.L_x_47:
[----:B------:R-:W-:-:S09]  /*3740*/  UISETP.NE.OR UP2, UPT, UR8, 0x3, !UP2 ;  /* 0x000000030800788c */ /* 0x000fd2000d745670 */
[----:B------:R-:W-:Y:S05]  /*3750*/  BRA.U UP2, `(.L_x_66) ;  /* 0x0000000902c87547 */ /* 0x000fea000b800000 */
[----:B------:R-:W1:Y:S01]  /*3760*/  LDCU.64 UR6, c[0x0][0x888] ;  /* 0x00011100ff0677ac */ /* 0x000e620008000a00 */
[----:B------:R-:W2:Y:S01]  /*3770*/  LDC R0, c[0x0][0xb30] ;  /* 0x0002cc00ff007b82 */ /* 0x000ea20000000800 */
[----:B------:R-:W-:Y:S01]  /*3780*/  IMAD.MOV.U32 R30, RZ, RZ, 0x1 ;  /* 0x00000001ff1e7424 */ /* 0x000fe200078e00ff */
[----:B------:R-:W-:Y:S01]  /*3790*/  CS2R R28, SRZ ;  /* 0x00000000001c7805 */ /* 0x000fe2000001ff00 */
[----:B------:R-:W4:Y:S01]  /*37a0*/  LDCU.64 UR4, c[0x0][0x890] ;  /* 0x00011200ff0477ac */ /* 0x000f220008000a00 */
[----:B------:R-:W-:Y:S01]  /*37b0*/  IMAD.MOV.U32 R25, RZ, RZ, 0x1000 ;  /* 0x00001000ff197424 */ /* 0x000fe200078e00ff */
[----:B------:R-:W-:-:S03]  /*37c0*/  UMOV UR8, 0x400 ;  /* 0x0000040000087882 */ /* 0x000fc60000000000 */
[----:B------:R-:W3:Y:S01]  /*37d0*/  LDC R19, c[0x0][0x370] ;  /* 0x0000dc00ff137b82 */ /* 0x000ee20000000800 */
[----:B------:R-:W-:-:S07]  /*37e0*/  UPLOP3.LUT UP1, UPT, UPT, UPT, UPT, 0x40, 0x4 ;  /* 0x000000000004789c */ /* 0x000fce0003f2e870 */
[----:B------:R-:W3:Y:S01]  /*37f0*/  LDC R2, c[0x0][0xb0c] ;  /* 0x0002c300ff027b82 */ /* 0x000ee20000000800 */
[----:B-1----:R-:W-:Y:S02]  /*3800*/  UISETP.NE.U32.AND UP2, UPT, UR6, URZ, UPT ;  /* 0x000000ff0600728c */ /* 0x002fe4000bf45070 */
[----:B------:R-:W-:Y:S02]  /*3810*/  ULEA UR6, UR37, UR8, 0x18 ;  /* 0x0000000825067291 */ /* 0x000fe4000f8ec0ff */
[----:B------:R-:W-:Y:S02]  /*3820*/  UISETP.NE.AND.EX UP2, UPT, UR7, URZ, UPT, UP2 ;  /* 0x000000ff0700728c */ /* 0x000fe4000bf45320 */
[----:B------:R-:W-:Y:S01]  /*3830*/  UIADD3 UR7, UPT, UPT, UR6, 0x30, URZ ;  /* 0x0000003006077890 */ /* 0x000fe2000fffe0ff */
[----:B------:R-:W1:Y:S01]  /*3840*/  LDC R18, c[0x0][0xb20] ;  /* 0x0002c800ff127b82 */ /* 0x000e620000000800 */
[----:B----4-:R-:W-:Y:S01]  /*3850*/  UISETP.NE.U32.AND UP3, UPT, UR4, URZ, UPT ;  /* 0x000000ff0400728c */ /* 0x010fe2000bf65070 */
[----:B--2---:R-:W-:Y:S01]  /*3860*/  ISETP.NE.AND P1, PT, R0, 0x1, PT ;  /* 0x000000010000780c */ /* 0x004fe20003f25270 */
[----:B------:R-:W-:-:S02]  /*3870*/  UPRMT UR37, UR37, 0x654, UR7 ;  /* 0x0000065425257896 */ /* 0x000fc40008000007 */
[----:B------:R-:W-:-:S03]  /*3880*/  UISETP.NE.AND.EX UP3, UPT, UR5, URZ, UPT, UP3 ;  /* 0x000000ff0500728c */ /* 0x000fc6000bf65330 */
[----:B------:R-:W2:Y:S08]  /*3890*/  LDC.64 R32, c[0x0][0x348] ;  /* 0x0000d200ff207b82 */ /* 0x000eb00000000a00 */
[----:B------:R-:W4:Y:S08]  /*38a0*/  LDC.64 R16, c[0x0][0xb10] ;  /* 0x0002c400ff107b82 */ /* 0x000f300000000a00 */
[----:B------:R-:W1:Y:S08]  /*38b0*/  LDC.64 R6, c[0x0][0xb18] ;  /* 0x0002c600ff067b82 */ /* 0x000e700000000a00 */
[----:B------:R-:W1:Y:S08]  /*38c0*/  LDC.64 R4, c[0x0][0xb28] ;  /* 0x0002ca00ff047b82 */ /* 0x000e700000000a00 */
[----:B---3--:R-:W1:Y:S02]  /*38d0*/  LDC R24, c[0x0][0x374] ;  /* 0x0000dd00ff187b82 */ /* 0x008e640000000800 */
.L_x_74:
[C---:B------:R-:W-:Y:S02]  /*38e0*/  LEA R0, R29.reuse, UR6, 0x3 ;  /* 0x000000061d007c11 */ /* 0x040fe4000f8e18ff */
[----:B------:R-:W-:Y:S02]  /*38f0*/  SHF.L.U32 R3, R28, 0x1f, RZ ;  /* 0x0000001f1c037819 */ /* 0x000fe400000006ff */
[----:B------:R-:W-:Y:S02]  /*3900*/  LEA R20, R29, UR6, 0x4 ;  /* 0x000000061d147c11 */ /* 0x000fe4000f8e20ff */
[----:B---3--:R-:W3:Y:S02]  /*3910*/  SYNCS.PHASECHK.TRANS64.TRYWAIT P0, [R0+URZ+0x50], R3 ;  /* 0x00005003000075a7 */ /* 0x008ee400080011ff */
[----:B---3--:R-:W-:Y:S05]  /*3920*/  @!P0 BRA `(.L_x_67) ;  /* 0x0000002c00108947 */ /* 0x008fea0003800000 */
.L_x_119:
[----:B------:R-:W-:Y:S01]  /*3930*/  ISETP.GE.AND P0, PT, R40, 0x1, PT ;  /* 0x000000012800780c */ /* 0x000fe20003f06270 */
[----:B------:R-:W1:Y:S01]  /*3940*/  LDS.128 R20, [R20+0xe0] ;  /* 0x0000e00014147984 */ /* 0x000e620000000c00 */
[----:B------:R-:W-:Y:S01]  /*3950*/  ISETP.NE.U32.AND P4, PT, RZ, UR4, PT ;  /* 0x00000004ff007c0c */ /* 0x000fe2000bf85070 */
[----:B---3--:R-:W-:Y:S01]  /*3960*/  VIADD R0, R0, 0x60 ;  /* 0x0000006000007836 */ /* 0x008fe20000000000 */
[----:B------:R-:W-:Y:S02]  /*3970*/  SHF.L.U32 R26, R30, 0x1f, RZ ;  /* 0x0000001f1e1a7819 */ /* 0x000fe400000006ff */
[----:B------:R-:W-:Y:S02]  /*3980*/  ISETP.NE.AND.EX P4, PT, RZ, UR5, PT, P4 ;  /* 0x00000005ff007c0c */ /* 0x000fe4000bf85340 */
[----:B------:R-:W-:Y:S01]  /*3990*/  PRMT R0, RZ, 0x654, R0 ;  /* 0x00000654ff007816 */ /* 0x000fe20000000000 */
[----:B------:R-:W-:Y:S01]  /*39a0*/  @!PT LDS RZ, [RZ] ;  /* 0x00000000fffff984 */ /* 0x000fe20000000800 */
[----:B------:R-:W-:Y:S01]  /*39b0*/  @!PT LDS RZ, [RZ] ;  /* 0x00000000fffff984 */ /* 0x000fe20000000800 */
[----:B------:R-:W-:Y:S01]  /*39c0*/  @!PT LDS RZ, [RZ] ;  /* 0x00000000fffff984 */ /* 0x000fe20000000800 */
[----:B------:R-:W-:Y:S01]  /*39d0*/  @!PT LDS RZ, [RZ] ;  /* 0x00000000fffff984 */ /* 0x000fe20000000800 */
[----:B------:R3:W-:Y:S06]  /*39e0*/  MEMBAR.ALL.CTA ;  /* 0x0000000000007992 */ /* 0x0007ec0000008000 */
[----:B---3--:R-:W3:Y:S02]  /*39f0*/  FENCE.VIEW.ASYNC.S ;  /* 0x00000000000073c6 */ /* 0x008ee40000000000 */
[----:B---3--:R3:W-:Y:S01]  /*3a00*/  SYNCS.ARRIVE.TRANS64.RED.A1T0 RZ, [R0+URZ], RZ ;  /* 0x000000ff00ff79a7 */ /* 0x0087e200081004ff */
[----:B-1----:R-:W-:Y:S11]  /*3a10*/  LOP3.LUT P3, RZ, R22, 0x1, RZ, 0xc0, !PT ;  /* 0x0000000116ff7812 */ /* 0x002ff6000786c0ff */
[----:B------:R-:W-:Y:S02]  /*3a20*/  @!UPT UIADD3 URZ, UPT, UPT, URZ, URZ, URZ ;  /* 0x000000fffffff290 */ /* 0x000fe4000fffe0ff */
[----:B------:R-:W-:Y:S02]  /*3a30*/  @P3 MOV R13, R20 ;  /* 0x00000014000d3202 */ /* 0x000fe40000000f00 */
[----:B------:R-:W-:Y:S01]  /*3a40*/  @P3 LOP3.LUT R8, R21, 0xffff, RZ, 0xc0, !PT ;  /* 0x0000ffff15083812 */ /* 0x000fe200078ec0ff */
[----:B---3--:R-:W-:Y:S06]  /*3a50*/  @!P0 BRA `(.L_x_68) ;  /* 0x0000000000a48947 */ /* 0x008fec0003800000 */
[----:B------:R-:W-:Y:S01]  /*3a60*/  IMAD.HI.U32 R31, R24, R7, RZ ;  /* 0x00000007181f7227 */ /* 0x000fe200078e00ff */
[----:B------:R-:W-:Y:S02]  /*3a70*/  ISETP.NE.AND P0, PT, R6, 0x1, PT ;  /* 0x000000010600780c */ /* 0x000fe40003f05270 */
[----:B------:R-:W-:Y:S01]  /*3a80*/  ISETP.NE.AND P2, PT, R40, 0x1, PT ;  /* 0x000000012800780c */ /* 0x000fe20003f45270 */
[----:B----4-:R-:W-:Y:S01]  /*3a90*/  IMAD.HI.U32 R34, R19, R16, RZ ;  /* 0x0000001013227227 */ /* 0x010fe200078e00ff */
[----:B------:R-:W-:Y:S02]  /*3aa0*/  SHF.R.U32.HI R31, RZ, R18, R31 ;  /* 0x00000012ff1f7219 */ /* 0x000fe4000001161f */
[----:B------:R-:W-:Y:S01]  /*3ab0*/  ISETP.NE.AND P5, PT, R2, 0x1, PT ;  /* 0x000000010200780c */ /* 0x000fe20003fa5270 */
[----:B------:R-:W-:Y:S01]  /*3ac0*/  IMAD.HI.U32 R36, R13, R16, RZ ;  /* 0x000000100d247227 */ /* 0x000fe200078e00ff */
[----:B------:R-:W-:Y:S02]  /*3ad0*/  SHF.R.U32.HI R34, RZ, R17, R34 ;  /* 0x00000011ff227219 */ /* 0x000fe40000011622 */
[----:B------:R-:W-:Y:S01]  /*3ae0*/  SEL R3, R24, R31, !P0 ;  /* 0x0000001f18037207 */ /* 0x000fe20004000000 */
[C---:B------:R-:W-:Y:S01]  /*3af0*/  IMAD.HI.U32 R31, R8.reuse, R7, RZ ;  /* 0x00000007081f7227 */ /* 0x040fe200078e00ff */
[----:B------:R-:W-:Y:S02]  /*3b00*/  SEL R11, R19, R34, !P5 ;  /* 0x00000022130b7207 */ /* 0x000fe40006800000 */
[----:B------:R-:W-:Y:S01]  /*3b10*/  SHF.R.U32.HI R36, RZ, R17, R36 ;  /* 0x00000011ff247219 */ /* 0x000fe20000011624 */
[----:B------:R-:W-:Y:S01]  /*3b20*/  IMAD.HI.U32 R38, R3, R4, RZ ;  /* 0x0000000403267227 */ /* 0x000fe200078e00ff */
[----:B------:R-:W-:Y:S03]  /*3b30*/  SHF.R.U32.HI R31, RZ, R18, R31 ;  /* 0x00000012ff1f7219 */ /* 0x000fe6000001161f */
[----:B------:R-:W-:Y:S01]  /*3b40*/  IMAD.HI.U32 R34, R11, R4, RZ ;  /* 0x000000040b227227 */ /* 0x000fe200078e00ff */
[----:B------:R-:W-:Y:S02]  /*3b50*/  @P2 SHF.R.U32.HI R3, RZ, R5, R38 ;  /* 0x00000005ff032219 */ /* 0x000fe40000011626 */
[----:B------:R-:W-:Y:S02]  /*3b60*/  SEL R9, R8, R31, !P0 ;  /* 0x0000001f08097207 */ /* 0x000fe40004000000 */
[----:B------:R-:W-:Y:S01]  /*3b70*/  @P2 SHF.R.U32.HI R11, RZ, R5, R34 ;  /* 0x00000005ff0b2219 */ /* 0x000fe20000011622 */
[C---:B------:R-:W-:Y:S01]  /*3b80*/  IMAD R10, R40.reuse, R3, RZ ;  /* 0x00000003280a7224 */ /* 0x040fe200078e02ff */
[----:B------:R-:W-:Y:S01]  /*3b90*/  SEL R3, R13, R36, !P5 ;  /* 0x000000240d037207 */ /* 0x000fe20006800000 */
[C---:B------:R-:W-:Y:S03]  /*3ba0*/  IMAD.HI.U32 R14, R9.reuse, R4, RZ ;  /* 0x00000004090e7227 */ /* 0x040fe600078e00ff */
[----:B------:R-:W-:Y:S01]  /*3bb0*/  ISETP.GE.AND P0, PT, R9, R10, PT ;  /* 0x0000000a0900720c */ /* 0x000fe20003f06270 */
[C---:B------:R-:W-:Y:S01]  /*3bc0*/  IMAD R12, R40.reuse, R11, RZ ;  /* 0x0000000b280c7224 */ /* 0x040fe200078e02ff */
[-C--:B------:R-:W-:Y:S04]  /*3bd0*/  SHF.R.U32.HI R14, RZ, R5.reuse, R14 ;  /* 0x00000005ff0e7219 */ /* 0x080fe8000001160e */
[----:B------:R-:W-:Y:S02]  /*3be0*/  ISETP.GE.OR P0, PT, R3, R12, P0 ;  /* 0x0000000c0300720c */ /* 0x000fe40000706670 */
[----:B------:R-:W-:Y:S05]  /*3bf0*/  SEL R15, R9, R14, !P2 ;  /* 0x0000000e090f7207 */ /* 0x000fea0005000000 */
[----:B------:R-:W-:Y:S04]  /*3c00*/  IMAD.MOV R14, RZ, RZ, -R15 ;  /* 0x000000ffff0e7224 */ /* 0x000fe800078e0a0f */
[----:B------:R-:W-:Y:S02]  /*3c10*/  IMAD R14, R40, R14, R9 ;  /* 0x0000000e280e7224 */ /* 0x000fe400078e0209 */
[C---:B------:R-:W-:Y:S05]  /*3c20*/  @!P0 IMAD.HI.U32 R10, R3.reuse, R4, RZ ;  /* 0x00000004030a8227 */ /* 0x040fea00078e00ff */
[----:B------:R-:W-:Y:S04]  /*3c30*/  @!P0 SHF.R.U32.HI R10, RZ, R5, R10 ;  /* 0x00000005ff0a8219 */ /* 0x000fe8000001160a */
[----:B------:R-:W-:Y:S01]  /*3c40*/  @!P0 SEL R0, R3, R10, !P2 ;  /* 0x0000000a03008207 */ /* 0x000fe20005000000 */
[----:B------:R-:W-:Y:S03]  /*3c50*/  IMAD.MOV R10, RZ, RZ, -R3 ;  /* 0x000000ffff0a7224 */ /* 0x000fe600078e0a03 */
[----:B------:R-:W-:Y:S01]  /*3c60*/  @!P0 IADD3 R15, PT, PT, R15, -R0, RZ ;  /* 0x800000000f0f8210 */ /* 0x000fe20007ffe0ff */
[----:B------:R-:W-:Y:S01]  /*3c70*/  @!P0 IMAD R0, R11, R14, R0 ;  /* 0x0000000e0b008224 */ /* 0x000fe200078e0200 */
[----:B------:R-:W-:Y:S01]  /*3c80*/  IADD3 R11, PT, PT, -R9, RZ, RZ ;  /* 0x000000ff090b7210 */ /* 0x000fe20007ffe1ff */
[----:B------:R-:W-:Y:S02]  /*3c90*/  IMAD R13, R2, R10, R13 ;  /* 0x0000000a020d7224 */ /* 0x000fe400078e020d */
[----:B------:R-:W-:Y:S02]  /*3ca0*/  @!P0 IMAD R9, R15, R40, R3 ;  /* 0x000000280f098224 */ /* 0x000fe400078e0203 */
[----:B------:R-:W-:Y:S02]  /*3cb0*/  @!P0 IMAD.MOV.U32 R3, RZ, RZ, R0 ;  /* 0x000000ffff038224 */ /* 0x000fe400078e0000 */
[----:B------:R-:W-:Y:S02]  /*3cc0*/  IMAD R8, R6, R11, R8 ;  /* 0x0000000b06087224 */ /* 0x000fe400078e0208 */
[----:B------:R-:W-:Y:S02]  /*3cd0*/  IMAD R13, R3, R2, R13 ;  /* 0x00000002030d7224 */ /* 0x000fe400078e020d */
[----:B------:R-:W-:Y:S02]  /*3ce0*/  IMAD R8, R9, R6, R8 ;  /* 0x0000000609087224 */ /* 0x000fe400078e0208 */
.L_x_68:
[----:B------:R-:W-:Y:S05]  /*3cf0*/  BRA.U UP1, `(.L_x_69) ;  /* 0x0000000101107547 */ /* 0x000fea000b800000 */
[----:B------:R-:W-:Y:S04]  /*3d00*/  MOV R0, UR13 ;  /* 0x0000000d00007c02 */ /* 0x000fe80008000f00 */
[----:B------:R-:W-:Y:S04]  /*3d10*/  SHF.L.U32 R3, R0, 0x1f, RZ ;  /* 0x0000001f00037819 */ /* 0x000fe800000006ff */
[----:B------:R-:W1:Y:S02]  /*3d20*/  SYNCS.PHASECHK.TRANS64.TRYWAIT P0, [UR6+0x48], R3 ;  /* 0x00004803ff0075a7 */ /* 0x000e640008001106 */
[----:B-1----:R-:W-:Y:S05]  /*3d30*/  @!P0 BRA `(.L_x_70) ;  /* 0x0000002800208947 */ /* 0x002fea0003800000 */
.L_x_69:
[----:B------:R-:W-:Y:S05]  /*3d40*/  BRA.U !UP3, `(.L_x_71) ;  /* 0x000000010b347547 */ /* 0x000fea000b800000 */
[----:B------:R-:W-:Y:S01]  /*3d50*/  UPLOP3.LUT UP0, UPT, UPT, UPT, UP2, 0x80, 0x8 ;  /* 0x000000000008789c */ /* 0x000fe20003f0f020 */
[----:B-1----:R-:W-:Y:S02]  /*3d60*/  HFMA2 R0, -RZ, RZ, 0, 5.9604644775390625e-08 ;  /* 0x00000001ff007431 */ /* 0x002fe400000001ff */
[----:B------:R-:W-:Y:S03]  /*3d70*/  IMAD.MOV.U32 R96, RZ, RZ, 0x1 ;  /* 0x00000001ff607424 */ /* 0x000fe600078e00ff */
[----:B------:R-:W-:Y:S05]  /*3d80*/  PLOP3.LUT P0, PT, PT, PT, UP0, 0x80, 0x8 ;  /* 0x000000000008781c */ /* 0x000fea0003f0f008 */
[----:B------:R-:W1:Y:S01]  /*3d90*/  @UP0 LDCU.64 UR8, c[0x0][0x888] ;  /* 0x00011100ff0807ac */ /* 0x000e620008000a00 */
[----:B------:R-:W-:Y:S07]  /*3da0*/  @UP0 UIMAD UR7, UR36, UR4, URZ ;  /* 0x00000004240702a4 */ /* 0x000fee000f8e02ff */
[----:B------:R-:W-:Y:S01]  /*3db0*/  @!P0 PRMT R96, R0, 0x7610, R96 ;  /* 0x0000761000608816 */ /* 0x000fe20000000060 */
[----:B-1----:R-:W-:Y:S03]  /*3dc0*/  @UP0 UIMAD.WIDE UR8, UR7, 0x4, UR8 ;  /* 0x00000004070808a5 */ /* 0x002fe6000f8e0208 */
[----:B------:R-:W1:Y:S03]  /*3dd0*/  @!UP0 LDCU UR7, c[0x0][0x880] ;  /* 0x00011000ff0787ac */ /* 0x000e660008000800 */
[----:B------:R-:W-:Y:S01]  /*3de0*/  IMAD.U32 R10, RZ, RZ, UR8 ;  /* 0x00000008ff0a7e24 */ /* 0x000fe2000f8e00ff */
[----:B------:R-:W-:Y:S05]  /*3df0*/  MOV R11, UR9 ;  /* 0x00000009000b7c02 */ /* 0x000fea0008000f00 */
[----:B-----5:R3:W5:Y:S02]  /*3e00*/  @P0 LDG.E R49, desc[UR40][R10.64] ;  /* 0x000000280a310981 */ /* 0x020764000c1e1900 */
[----:B-1-3--:R-:W-:Y:S07]  /*3e10*/  @!P0 IMAD.U32 R49, RZ, RZ, UR7 ;  /* 0x00000007ff318e24 */ /* 0x00afee000f8e00ff */
.L_x_71:
[----:B-----5:R-:W-:Y:S01]  /*3e20*/  @!P4 FSETP.EQ.AND P5, PT, R49, RZ, PT ;  /* 0x000000ff3100c20b */ /* 0x020fe20003fa2000 */
[----:B------:R-:W-:Y:S01]  /*3e30*/  @!UPT UIADD3 URZ, UPT, UPT, URZ, URZ, URZ ;  /* 0x000000fffffff290 */ /* 0x000fe2000fffe0ff */
[----:B------:R-:W-:Y:S11]  /*3e40*/  @!P4 BRA `(.L_x_72) ;  /* 0x000000000014c947 */ /* 0x000ff60003800000 */
[----:B------:R-:W-:Y:S02]  /*3e50*/  LOP3.LUT P0, RZ, R96, 0xff, RZ, 0xc0, !PT ;  /* 0x000000ff60ff7812 */ /* 0x000fe4000780c0ff */
[----:B------:R-:W-:Y:S04]  /*3e60*/  PLOP3.LUT P5, PT, PT, PT, UP0, 0x80, 0x8 ;  /* 0x000000000008781c */ /* 0x000fe80003faf008 */
[----:B------:R-:W-:Y:S07]  /*3e70*/  PLOP3.LUT P5, PT, P5, PT, PT, 0x8, 0x80 ;  /* 0x000000000080781c */ /* 0x000fee0002fae170 */
[----:B------:R-:W-:Y:S11]  /*3e80*/  @P0 FSETP.EQ.AND P5, PT, R49, RZ, PT ;  /* 0x000000ff3100020b */ /* 0x000ff60003fa2000 */
[----:B------:R-:W-:Y:S02]  /*3e90*/  @!UPT UIADD3 URZ, UPT, UPT, URZ, URZ, URZ ;  /* 0x000000fffffff290 */ /* 0x000fe4000fffe0ff */
.L_x_72:
[----:B------:R-:W3:Y:S01]  /*3ea0*/  SYNCS.PHASECHK.TRANS64.TRYWAIT P4, [UR6+0x38], R26 ;  /* 0x0000381aff0075a7 */ /* 0x000ee20008081106 */
[----:B------:R-:W-:Y:S01]  /*3eb0*/  @P3 SHF.R.U32.HI R27, RZ, 0x10, R21 ;  /* 0x00000010ff1b3819 */ /* 0x000fe20000011615 */
[----:B------:R-:W-:Y:S01]  /*3ec0*/  VIADD R29, R29, 0x1 ;  /* 0x000000011d1d7836 */ /* 0x000fe20000000000 */
[----:B------:R-:W5:Y:S08]  /*3ed0*/  LDC.64 R14, c[0x0][0xb10] ;  /* 0x0002c400ff0e7b82 */ /* 0x000f700000000a00 */
[----:B------:R-:W2:Y:S08]  /*3ee0*/  LDC.64 R10, c[0x0][0xb18] ;  /* 0x0002c600ff0a7b82 */ /* 0x000eb00000000a00 */
[----:B-1----:R-:W1:Y:S08]  /*3ef0*/  @!P1 LDC R0, c[0x0][0xb20] ;  /* 0x0002c800ff009b82 */ /* 0x002e700000000800 */
[----:B------:R-:W4:Y:S01]  /*3f00*/  @!P1 LDC R3, c[0x0][0xb0c] ;  /* 0x0002c300ff039b82 */ /* 0x000f220000000800 */
[----:B-----5:R-:W-:Y:S05]  /*3f10*/  @!P1 IMAD.HI.U32 R14, R13, R14, RZ ;  /* 0x0000000e0d0e9227 */ /* 0x020fea00078e00ff */
[----:B------:R-:W-:Y:S01]  /*3f20*/  @!P1 SHF.R.U32.HI R14, RZ, R15, R14 ;  /* 0x0000000fff0e9219 */ /* 0x000fe2000001160e */
[----:B--2---:R-:W-:Y:S01]  /*3f30*/  @!P1 IMAD.HI.U32 R11, R8, R11, RZ ;  /* 0x0000000b080b9227 */ /* 0x004fe200078e00ff */
[----:B------:R-:W-:Y:S04]  /*3f40*/  @!P1 ISETP.NE.AND P0, PT, R10, 0x1, PT ;  /* 0x000000010a00980c */ /* 0x000fe80003f05270 */
[----:B-1----:R-:W-:Y:S02]  /*3f50*/  @!P1 SHF.R.U32.HI R9, RZ, R0, R11 ;  /* 0x00000000ff099219 */ /* 0x002fe4000001160b */
[----:B----4-:R-:W-:Y:S02]  /*3f60*/  @!P1 ISETP.NE.AND P2, PT, R3, 0x1, PT ;  /* 0x000000010300980c */ /* 0x010fe40003f45270 */
[----:B------:R-:W-:Y:S02]  /*3f70*/  @!P1 SEL R9, R8, R9, !P0 ;  /* 0x0000000908099207 */ /* 0x000fe40004000000 */
[----:B------:R-:W-:Y:S02]  /*3f80*/  ELECT P0, URZ, PT ;  /* 0x0000000000ff782f */ /* 0x000fe40003800000 */
[----:B------:R-:W-:Y:S05]  /*3f90*/  @!P1 SEL R14, R13, R14, !P2 ;  /* 0x0000000e0d0e9207 */ /* 0x000fea0005000000 */
[----:B------:R-:W-:Y:S02]  /*3fa0*/  @!P1 IMAD.IADD R0, R9, 0x1, -R14 ;  /* 0x0000000109009824 */ /* 0x000fe400078e0a0e */
[----:B------:R-:W-:Y:S02]  /*3fb0*/  @!P1 IMAD.IADD R9, R14, 0x1, -R9 ;  /* 0x000000010e099824 */ /* 0x000fe400078e0a09 */
[----:B------:R-:W-:Y:S02]  /*3fc0*/  @!P1 IMAD R13, R0, R3, R13 ;  /* 0x00000003000d9224 */ /* 0x000fe400078e020d */
[----:B------:R-:W-:Y:S01]  /*3fd0*/  @!P1 IMAD R8, R9, R10, R8 ;  /* 0x0000000a09089224 */ /* 0x000fe200078e0208 */
[----:B---3--:R-:W-:Y:S06]  /*3fe0*/  @!P4 BRA `(.L_x_73) ;  /* 0x00000024008cc947 */ /* 0x008fec0003800000 */
.L_x_122:
[----:B------:R-:W-:Y:S01]  /*3ff0*/  PLOP3.LUT P5, PT, P5, P0, PT, 0xf2, 0x2f ;  /* 0x00000000002f781c */ /* 0x000fe20002fa1e72 */
[----:B------:R-:W-:Y:S01]  /*4000*/  UMOV UR14, 0x0 ;  /* 0x00000000000e7882 */ /* 0x000fe20000000000 */
[----:B------:R-:W-:Y:S01]  /*4010*/  LOP3.LUT R30, R30, 0x1, RZ, 0x3c, !PT ;  /* 0x000000011e1e7812 */ /* 0x000fe200078e3cff */
[----:B------:R-:W-:Y:S01]  /*4020*/  UMOV UR15, 0x10000000 ;  /* 0x10000000000f7882 */ /* 0x000fe20000000000 */
[----:B------:R-:W-:Y:S01]  /*4030*/  UMOV UR12, UR36 ;  /* 0x00000024000c7c82 */ /* 0x000fe20008000000 */
[----:B------:R-:W-:Y:S08]  /*4040*/  @P3 R2UR UR36, R27 ;  /* 0x000000001b2432ca */ /* 0x000ff000000e0000 */
[----:B-1----:R-:W-:Y:S01]  /*4050*/  @!P5 IADD3 R3, P0, PT, R32, 0x580, RZ ;  /* 0x000005802003d810 */ /* 0x002fe20007f1e0ff */
[----:B------:R-:W-:Y:S01]  /*4060*/  @!P5 IMAD.SHL.U32 R91, R91, 0x40, RZ ;  /* 0x000000405b5bd824 */ /* 0x000fe200078e00ff */
[----:B------:R-:W-:Y:S01]  /*4070*/  VOTEU.ALL UP1, P5 ;  /* 0x0000000000ff7886 */ /* 0x000fe20002820000 */
[----:B------:R-:W-:Y:S01]  /*4080*/  @!P5 IMAD.SHL.U32 R97, R97, 0x40, RZ ;  /* 0x000000406161d824 */ /* 0x000fe200078e00ff */
[----:B------:R-:W-:Y:S01]  /*4090*/  @!P5 R2UR UR8, R3 ;  /* 0x000000000308d2ca */ /* 0x000fe200000e0000 */
[----:B------:R-:W-:Y:S01]  /*40a0*/  @!P5 IMAD.X R0, RZ, RZ, R33, P0 ;  /* 0x000000ffff00d224 */ /* 0x000fe200000e0621 */
[----:B------:R-:W-:Y:S01]  /*40b0*/  @!P5 R2UR UR10, R91 ;  /* 0x000000005b0ad2ca */ /* 0x000fe200000e0000 */
[----:B------:R-:W-:Y:S01]  /*40c0*/  @!UP1 UIADD3 UR9, UPT, UPT, UR6, 0x30, URZ ;  /* 0x0000003006099890 */ /* 0x000fe2000fffe0ff */
[----:B------:R-:W-:Y:S01]  /*40d0*/  @!P5 R2UR UR11, R97 ;  /* 0x00000000610bd2ca */ /* 0x000fe200000e0000 */
[----:B------:R-:W-:Y:S01]  /*40e0*/  IMAD.IADD R91, R8, 0x1, R79 ;  /* 0x00000001085b7824 */ /* 0x000fe200078e024f */
[----:B------:R-:W-:Y:S01]  /*40f0*/  @!P5 R2UR UR7, R0 ;  /* 0x000000000007d2ca */ /* 0x000fe200000e0000 */
[----:B------:R-:W-:Y:S01]  /*4100*/  IMAD.IADD R97, R13, 0x1, R90 ;  /* 0x000000010d617824 */ /* 0x000fe200078e025a */
[C---:B------:R-:W-:Y:S04]  /*4110*/  ISETP.NE.AND P0, PT, R29.reuse, 0x2, PT ;  /* 0x000000021d00780c */ /* 0x040fe80003f05270 */
[----:B------:R-:W-:Y:S01]  /*4120*/  SEL R3, RZ, 0x1, P0 ;  /* 0x00000001ff037807 */ /* 0x000fe20000000000 */
[----:B------:R-:W-:Y:S01]  /*4130*/  IMAD.U32 R10, RZ, RZ, UR8 ;  /* 0x00000008ff0a7e24 */ /* 0x000fe2000f8e00ff */
[----:B------:R-:W-:Y:S01]  /*4140*/  @!UP1 UIADD3 UR8, UPT, UPT, UR6, 0x200, URZ ;  /* 0x0000020006089890 */ /* 0x000fe2000fffe0ff */
[----:B------:R-:W-:Y:S01]  /*4150*/  SEL R29, R29, RZ, P0 ;  /* 0x000000ff1d1d7207 */ /* 0x000fe20000000000 */
[----:B------:R-:W-:Y:S01]  /*4160*/  VOTEU.ALL UP1, P5 ;  /* 0x0000000000ff7886 */ /* 0x000fe20002820000 */
[----:B------:R-:W-:Y:S02]  /*4170*/  LOP3.LUT R28, R28, R3, RZ, 0x3c, !PT ;  /* 0x000000031c1c7212 */ /* 0x000fe400078e3cff */
[----:B------:R-:W-:Y:S01]  /*4180*/  IMAD.U32 R11, RZ, RZ, UR7 ;  /* 0x00000007ff0b7e24 */ /* 0x000fe2000f8e00ff */
[----:B------:R-:W-:Y:S04]  /*4190*/  @!P5 R2UR UR16, R10 ;  /* 0x000000000a10d2ca */ /* 0x000fe800000e0000 */
[----:B------:R-:W-:Y:S11]  /*41a0*/  @!P5 R2UR UR17, R11 ;  /* 0x000000000b11d2ca */ /* 0x000ff600000e0000 */
[----:B------:R-:W-:Y:S02]  /*41b0*/  @!UPT UIADD3 URZ, UPT, UPT, URZ, URZ, URZ ;  /* 0x000000fffffff290 */ /* 0x000fe4000fffe0ff */
[----:B------:R3:W-:Y:S01]  /*41c0*/  @!UP1 UTMALDG.3D [UR8], [UR16], desc[UR14] ;  /* 0x00000e08100095b4 */ /* 0x0007e20008011000 */
[----:B------:R3:W-:Y:S01]  /*41d0*/  @!P5 SYNCS.ARRIVE.TRANS64.RED.A0TR RZ, [UR6+0x30], R25 ;  /* 0x00003019ffffd9a7 */ /* 0x0007e20008300406 */
[----:B------:R-:W-:Y:S01]  /*41e0*/  UPLOP3.LUT UP1, UPT, UPT, UPT, UPT, 0x80, 0x8 ;  /* 0x000000000008789c */ /* 0x000fe20003f2f070 */
[----:B------:R-:W-:Y:S01]  /*41f0*/  SYNCS.ARRIVE.TRANS64.RED.A1T0 RZ, [UR37], RZ ;  /* 0x000000ffffff79a7 */ /* 0x000fe20008100425 */
[----:B------:R-:W-:Y:S09]  /*4200*/  @P3 BRA `(.L_x_74) ;  /* 0xfffffff400b43947 */ /* 0x000ff2000383ffff */
[----:B------:R-:W-:Y:S07]  /*4210*/  MOV R0, UR6 ;  /* 0x0000000600007c02 */ /* 0x000fee0008000f00 */
.L_x_75:
[----:B-1----:R-:W-:-:S04]  /*4220*/  SHF.L.U32 R3, R30, 0x1f, RZ ;  /* 0x0000001f1e037819 */ /* 0x002fc800000006ff */
[----:B------:R1:W2:Y:S03]  /*4230*/  SYNCS.PHASECHK.TRANS64.TRYWAIT P0, [R0+URZ+0x38], R3 ;  /* 0x00003803000075a7 */ /* 0x0002a600080011ff */
[----:B--2---:R-:W-:Y:S05]  /*4240*/  @!P0 NANOSLEEP.SYNCS 0x989680 ;  /* 0x009896800000895d */ /* 0x004fea0003900000 */
[----:B------:R-:W2:Y:S02]  /*4250*/  @!P0 SYNCS.PHASECHK.TRANS64 P0, [R0+URZ+0x38], R3 ;  /* 0x00003803000085a7 */ /* 0x000ea400080010ff */
[----:B--23--:R-:W-:Y:S05]  /*4260*/  @P0 EXIT ;  /* 0x000000000000094d */ /* 0x00cfea0003800000 */
[----:B------:R-:W-:Y:S05]  /*4270*/  BRA `(.L_x_75) ;  /* 0xfffffffc00e87947 */ /* 0x000fea000383ffff */
.L_x_66:
[----:B------:R-:W-:-:S06]  /*4280*/  UISETP.GE.AND UP1, UPT, UR8, 0x4, UPT ;  /* 0x000000040800788c */ /* 0x000fcc000bf26270 */
[----:B------:R-:W-:-:S13]  /*4290*/  PLOP3.LUT P0, PT, PT, PT, UP1, 0x80, 0x8 ;  /* 0x000000000008781c */ /* 0x000fda0003f0f018 */
[----:B------:R-:W-:Y:S05]  /*42a0*/  @!P0 EXIT ;  /* 0x000000000000894d */ /* 0x000fea0003800000 */
[----:B------:R-:W-:Y:S01]  /*42b0*/  BAR.SYNC.DEFER_BLOCKING 0x6, 0xa0 ;  /* 0x0182800000007b1d */ /* 0x000fe20000010000 */
[C---:B------:R-:W-:Y:S02]  /*42c0*/  IMAD.SHL.U32 R5, R101.reuse, 0x40, RZ ;  /* 0x0000004065057824 */ /* 0x040fe400078e00ff */
[----:B------:R-:W-:Y:S02]  /*42d0*/  HFMA2 R111, -RZ, RZ, 0, 0 ;  /* 0x00000000ff6f7431 */ /* 0x000fe400000001ff */
[C---:B------:R-:W-:Y:S01]  /*42e0*/  IMAD.SHL.U32 R0, R101.reuse, 0x20, RZ ;  /* 0x0000002065007824 */ /* 0x040fe200078e00ff */
[----:B------:R-:W-:Y:S01]  /*42f0*/  CS2R R106, SRZ ;  /* 0x00000000006a7805 */ /* 0x000fe2000001ff00 */
[----:B------:R-:W-:Y:S01]  /*4300*/  IMAD.SHL.U32 R2, R101, 0x2, RZ ;  /* 0x0000000265027824 */ /* 0x000fe200078e00ff */
[----:B------:R-:W-:Y:S01]  /*4310*/  UMOV UR43, 0x400 ;  /* 0x00000400002b7882 */ /* 0x000fe20000000000 */
[----:B------:R-:W1:Y:S01]  /*4320*/  LDC R99, c[0x0][0x370] ;  /* 0x0000dc00ff637b82 */ /* 0x000e620000000800 */
[----:B------:R-:W-:Y:S01]  /*4330*/  ULEA UR43, UR37, UR43, 0x18 ;  /* 0x0000002b252b7291 */ /* 0x000fe2000f8ec0ff */
[----:B------:R-:W-:Y:S01]  /*4340*/  LOP3.LUT R7, R5, 0x180, RZ, 0xc0, !PT ;  /* 0x0000018005077812 */ /* 0x000fe200078ec0ff */
[C---:B------:R-:W-:Y:S01]  /*4350*/  IMAD.SHL.U32 R103, R101.reuse, 0x8, RZ ;  /* 0x0000000865677824 */ /* 0x040fe200078e00ff */
[----:B------:R-:W-:Y:S01]  /*4360*/  LOP3.LUT R0, R0, 0xc00, RZ, 0xc0, !PT ;  /* 0x00000c0000007812 */ /* 0x000fe200078ec0ff */
[----:B------:R-:W-:Y:S01]  /*4370*/  IMAD.U32 R46, R101, 0x10000, RZ ;  /* 0x00010000652e7824 */ /* 0x000fe200078e00ff */
[----:B------:R-:W-:Y:S01]  /*4380*/  LOP3.LUT R2, R7, 0x20, R2, 0xf8, !PT ;  /* 0x0000002007027812 */ /* 0x000fe200078ef802 */
[----:B------:R-:W-:Y:S01]  /*4390*/  UIADD3 UR4, UPT, UPT, UR43, 0x1200, URZ ;  /* 0x000012002b047890 */ /* 0x000fe2000fffe0ff */
[----:B------:R-:W2:Y:S01]  /*43a0*/  LDC R42, c[0x0][0xb0c] ;  /* 0x0002c300ff2a7b82 */ /* 0x000ea20000000800 */
[----:B------:R-:W-:Y:S01]  /*43b0*/  LOP3.LUT R0, R0, 0x40, R5, 0xf8, !PT ;  /* 0x0000004000007812 */ /* 0x000fe200078ef805 */
[----:B------:R-:W-:Y:S01]  /*43c0*/  IMAD.MOV.U32 R44, RZ, RZ, RZ ;  /* 0x000000ffff2c7224 */ /* 0x000fe200078e00ff */
[----:B------:R-:W-:Y:S01]  /*43d0*/  LOP3.LUT R103, R2, 0x30, R103, 0x78, !PT ;  /* 0x0000003002677812 */ /* 0x000fe200078e7867 */
[----:B------:R-:W-:Y:S01]  /*43e0*/  IMAD.MOV.U32 R108, RZ, RZ, RZ ;  /* 0x000000ffff6c7224 */ /* 0x000fe200078e00ff */
[----:B------:R-:W-:Y:S01]  /*43f0*/  LOP3.LUT R0, R0, 0x200, R5, 0xf8, !PT ;  /* 0x0000020000007812 */ /* 0x000fe200078ef805 */
[----:B------:R-:W-:Y:S01]  /*4400*/  IMAD.SHL.U32 R5, R101, 0x10, RZ ;  /* 0x0000001065057824 */ /* 0x000fe200078e00ff */
[----:B------:R-:W-:Y:S01]  /*4410*/  LOP3.LUT R46, R46, 0x600000, RZ, 0xc0, !PT ;  /* 0x006000002e2e7812 */ /* 0x000fe200078ec0ff */
[----:B------:R-:W4:Y:S01]  /*4420*/  LDC R98, c[0x0][0xb20] ;  /* 0x0002c800ff627b82 */ /* 0x000f220000000800 */
[----:B------:R-:W3:Y:S01]  /*4430*/  LDS R3, [UR43+0x100] ;  /* 0x0001002bff037984 */ /* 0x000ee20008000800 */
[----:B------:R-:W-:Y:S01]  /*4440*/  LOP3.LUT R103, R0, R103, RZ, 0xfc, !PT ;  /* 0x0000006700677212 */ /* 0x000fe200078efcff */
[----:B------:R-:W-:Y:S01]  /*4450*/  IMAD.U32 R109, RZ, RZ, UR4 ;  /* 0x00000004ff6d7e24 */ /* 0x000fe2000f8e00ff */
[----:B------:R-:W-:Y:S01]  /*4460*/  LOP3.LUT R5, R5, 0x20, RZ, 0xc0, !PT ;  /* 0x0000002005057812 */ /* 0x000fe200078ec0ff */
[----:B------:R-:W1:Y:S01]  /*4470*/  LDCU.64 UR46, c[0x0][0x348] ;  /* 0x00006900ff2e77ac */ /* 0x000e620008000a00 */
[----:B------:R-:W-:-:S02]  /*4480*/  IADD3 R102, PT, PT, R103, UR43, RZ ;  /* 0x0000002b67667c10 */ /* 0x000fc4000fffe0ff */
[----:B------:R-:W1:Y:S01]  /*4490*/  LDC R41, c[0x0][0xb30] ;  /* 0x0002cc00ff297b82 */ /* 0x000e620000000800 */
[----:B------:R-:W1:Y:S01]  /*44a0*/  LDCU.64 UR38, c[0x0][0x888] ;  /* 0x00011100ff2677ac */ /* 0x000e620008000a00 */
[----:B------:R-:W-:Y:S01]  /*44b0*/  IADD3 R102, PT, PT, -R5, 0x200, R102 ;  /* 0x0000020005667810 */ /* 0x000fe20007ffe166 */
[----:B------:R-:W-:-:S05]  /*44c0*/  UIADD3 UR42, UPT, UPT, UR43, 0x200, URZ ;  /* 0x000002002b2a7890 */ /* 0x000fca000fffe0ff */
[----:B------:R-:W1:Y:S08]  /*44d0*/  LDC.64 R88, c[0x0][0xb10] ;  /* 0x0002c400ff587b82 */ /* 0x000e700000000a00 */
[----:B------:R-:W1:Y:S08]  /*44e0*/  LDC.64 R38, c[0x0][0xb18] ;  /* 0x0002c600ff267b82 */ /* 0x000e700000000a00 */
[----:B------:R-:W1:Y:S08]  /*44f0*/  LDC.64 R84, c[0x0][0x888] ;  /* 0x00022200ff547b82 */ /* 0x000e700000000a00 */
[----:B------:R-:W1:Y:S01]  /*4500*/  LDC.64 R36, c[0x0][0xb28] ;  /* 0x0002ca00ff247b82 */ /* 0x000e620000000a00 */
[----:B---3--:R-:W-:-:S07]  /*4510*/  IMAD.IADD R46, R3, 0x1, R46 ;  /* 0x00000001032e7824 */ /* 0x008fce00078e022e */
[----:B------:R-:W3:Y:S08]  /*4520*/  LDC.64 R86, c[0x0][0x890] ;  /* 0x00022400ff567b82 */ /* 0x000ef00000000a00 */
[----:B------:R-:W1:Y:S08]  /*4530*/  LDC.64 R82, c[0x0][0x8b0] ;  /* 0x00022c00ff527b82 */ /* 0x000e700000000a00 */
[----:B------:R-:W1:Y:S08]  /*4540*/  LDC.64 R80, c[0x0][0x8a8] ;  /* 0x00022a00ff507b82 */ /* 0x000e700000000a00 */
[----:B--2-4-:R-:W1:Y:S02]  /*4550*/  LDC R100, c[0x0][0x374] ;  /* 0x0000dd00ff647b82 */ /* 0x014e640000000800 */
.L_x_93:
[----:B------:R-:W-:Y:S02]  /*4560*/  LEA R0, R111, UR43, 0x3 ;  /* 0x0000002b6f007c11 */ /* 0x000fe4000f8e18ff */
[----:B------:R-:W-:Y:S02]  /*4570*/  SHF.L.U32 R3, R107, 0x1f, RZ ;  /* 0x0000001f6b037819 */ /* 0x000fe400000006ff */
[----:B------:R-:W-:Y:S02]  /*4580*/  LEA R16, R111, UR43, 0x4 ;  /* 0x0000002b6f107c11 */ /* 0x000fe4000f8e20ff */
[----:B--2---:R-:W2:Y:S02]  /*4590*/  SYNCS.PHASECHK.TRANS64.TRYWAIT P0, [R0+URZ+0x50], R3 ;  /* 0x00005003000075a7 */ /* 0x004ea400080011ff */
[----:B-12---:R-:W-:Y:S05]  /*45a0*/  @!P0 BRA `(.L_x_76) ;  /* 0x0000002000348947 */ /* 0x006fea0003800000 */
.L_x_123:
[----:B------:R-:W4:Y:S01]  /*45b0*/  LDC.64 R12, c[0x0][0xb10] ;  /* 0x0002c400ff0c7b82 */ /* 0x000f220000000a00 */
[----:B------:R-:W3:Y:S01]  /*45c0*/  LDS.128 R16, [R16+0xe0] ;  /* 0x0000e00010107984 */ /* 0x000ee20000000c00 */
[----:B-1----:R-:W-:Y:S01]  /*45d0*/  ISETP.NE.AND P1, PT, R41, 0x1, PT ;  /* 0x000000012900780c */ /* 0x002fe20003f25270 */
[----:B--2---:R-:W-:Y:S01]  /*45e0*/  VIADD R0, R0, 0x60 ;  /* 0x0000006000007836 */ /* 0x004fe20000000000 */
[----:B------:R-:W-:Y:S04]  /*45f0*/  ISETP.GE.AND P0, PT, R40, 0x1, PT ;  /* 0x000000012800780c */ /* 0x000fe80003f06270 */
[----:B------:R-:W1:Y:S01]  /*4600*/  LDC.64 R10, c[0x0][0xb18] ;  /* 0x0002c600ff0a7b82 */ /* 0x000e620000000a00 */
[----:B------:R-:W-:Y:S01]  /*4610*/  PRMT R0, RZ, 0x654, R0 ;  /* 0x00000654ff007816 */ /* 0x000fe20000000000 */
[----:B------:R-:W-:Y:S01]  /*4620*/  @!PT LDS RZ, [RZ] ;  /* 0x00000000fffff984 */ /* 0x000fe20000000800 */
[----:B------:R-:W-:Y:S01]  /*4630*/  @!PT LDS RZ, [RZ] ;  /* 0x00000000fffff984 */ /* 0x000fe20000000800 */
[----:B------:R-:W-:Y:S01]  /*4640*/  @!PT LDS RZ, [RZ] ;  /* 0x00000000fffff984 */ /* 0x000fe20000000800 */
[----:B------:R-:W-:Y:S01]  /*4650*/  @!PT LDS RZ, [RZ] ;  /* 0x00000000fffff984 */ /* 0x000fe20000000800 */
[----:B------:R2:W-:Y:S06]  /*4660*/  MEMBAR.ALL.CTA ;  /* 0x0000000000007992 */ /* 0x0005ec0000008000 */
[----:B--2---:R-:W2:Y:S01]  /*4670*/  FENCE.VIEW.ASYNC.S ;  /* 0x00000000000073c6 */ /* 0x004ea20000000000 */
[----:B------:R-:W1:Y:S08]  /*4680*/  @!P1 LDC R14, c[0x0][0xb20] ;  /* 0x0002c800ff0e9b82 */ /* 0x000e700000000800 */
[----:B------:R-:W1:Y:S01]  /*4690*/  @!P1 LDC R9, c[0x0][0xb0c] ;  /* 0x0002c300ff099b82 */ /* 0x000e620000000800 */
[----:B--2---:R2:W-:Y:S01]  /*46a0*/  SYNCS.ARRIVE.TRANS64.RED.A1T0 RZ, [R0+URZ], RZ ;  /* 0x000000ff00ff79a7 */ /* 0x0045e200081004ff */
[----:B---3--:R-:W-:Y:S04]  /*46b0*/  LOP3.LUT P4, RZ, R18, 0x1, RZ, 0xc0, !PT ;  /* 0x0000000112ff7812 */ /* 0x008fe8000788c0ff */
[----:B------:R-:W-:Y:S09]  /*46c0*/  P2R R110, PR, RZ, 0x10 ;  /* 0x00000010ff6e7803 */ /* 0x000ff20000000000 */
[----:B------:R-:W-:Y:S02]  /*46d0*/  @P4 MOV R45, R16 ;  /* 0x00000010002d4202 */ /* 0x000fe40000000f00 */
[----:B------:R-:W-:Y:S01]  /*46e0*/  @P4 LOP3.LUT R43, R17, 0xffff, RZ, 0xc0, !PT ;  /* 0x0000ffff112b4812 */ /* 0x000fe200078ec0ff */
[----:B--2-4-:R-:W-:Y:S06]  /*46f0*/  @!P0 BRA `(.L_x_77) ;  /* 0x0000000000a48947 */ /* 0x014fec0003800000 */
[----:B------:R-:W-:Y:S01]  /*4700*/  IMAD.HI.U32 R21, R100, R39, RZ ;  /* 0x0000002764157227 */ /* 0x000fe200078e00ff */
[----:B------:R-:W-:Y:S02]  /*4710*/  ISETP.NE.AND P0, PT, R38, 0x1, PT ;  /* 0x000000012600780c */ /* 0x000fe40003f05270 */
[----:B------:R-:W-:Y:S01]  /*4720*/  ISETP.NE.AND P2, PT, R40, 0x1, PT ;  /* 0x000000012800780c */ /* 0x000fe20003f45270 */
[----:B------:R-:W-:Y:S01]  /*4730*/  IMAD.HI.U32 R20, R99, R88, RZ ;  /* 0x0000005863147227 */ /* 0x000fe200078e00ff */
[----:B------:R-:W-:Y:S02]  /*4740*/  SHF.R.U32.HI R21, RZ, R98, R21 ;  /* 0x00000062ff157219 */ /* 0x000fe40000011615 */
[----:B------:R-:W-:Y:S01]  /*4750*/  ISETP.NE.AND P3, PT, R42, 0x1, PT ;  /* 0x000000012a00780c */ /* 0x000fe20003f65270 */
[----:B------:R-:W-:Y:S01]  /*4760*/  IMAD.HI.U32 R24, R45, R88, RZ ;  /* 0x000000582d187227 */ /* 0x000fe200078e00ff */
[----:B------:R-:W-:Y:S02]  /*4770*/  SHF.R.U32.HI R20, RZ, R89, R20 ;  /* 0x00000059ff147219 */ /* 0x000fe40000011614 */
[----:B------:R-:W-:Y:S01]  /*4780*/  SEL R3, R100, R21, !P0 ;  /* 0x0000001564037207 */ /* 0x000fe20004000000 */
[----:B------:R-:W-:Y:S01]  /*4790*/  IMAD.HI.U32 R21, R43, R39, RZ ;  /* 0x000000272b157227 */ /* 0x000fe200078e00ff */
[----:B------:R-:W-:Y:S02]  /*47a0*/  SEL R7, R99, R20, !P3 ;  /* 0x0000001463077207 */ /* 0x000fe40005800000 */
[----:B------:R-:W-:Y:S01]  /*47b0*/  SHF.R.U32.HI R24, RZ, R89, R24 ;  /* 0x00000059ff187219 */ /* 0x000fe20000011618 */
[-C--:B------:R-:W-:Y:S04]  /*47c0*/  IMAD.HI.U32 R20, R3, R36.reuse, RZ ;  /* 0x0000002403147227 */ /* 0x080fe800078e00ff */
[----:B------:R-:W-:Y:S01]  /*47d0*/  IMAD.HI.U32 R22, R7, R36, RZ ;  /* 0x0000002407167227 */ /* 0x000fe200078e00ff */
[-C--:B------:R-:W-:Y:S02]  /*47e0*/  @P2 SHF.R.U32.HI R3, RZ, R37.reuse, R20 ;  /* 0x00000025ff032219 */ /* 0x080fe40000011614 */
[----:B------:R-:W-:Y:S02]  /*47f0*/  SHF.R.U32.HI R20, RZ, R98, R21 ;  /* 0x00000062ff147219 */ /* 0x000fe40000011615 */
[----:B------:R-:W-:Y:S01]  /*4800*/  @P2 SHF.R.U32.HI R7, RZ, R37, R22 ;  /* 0x00000025ff072219 */ /* 0x000fe20000011616 */
[C---:B------:R-:W-:Y:S01]  /*4810*/  IMAD R2, R40.reuse, R3, RZ ;  /* 0x0000000328027224 */ /* 0x040fe200078e02ff */
[----:B------:R-:W-:Y:S02]  /*4820*/  SEL R5, R43, R20, !P0 ;  /* 0x000000142b057207 */ /* 0x000fe40004000000 */
[----:B------:R-:W-:Y:S01]  /*4830*/  SEL R3, R45, R24, !P3 ;  /* 0x000000182d037207 */ /* 0x000fe20005800000 */
[----:B------:R-:W-:Y:S01]  /*4840*/  IMAD R4, R40, R7, RZ ;  /* 0x0000000728047224 */ /* 0x000fe200078e02ff */
[C---:B------:R-:W-:Y:S01]  /*4850*/  ISETP.GE.AND P0, PT, R5.reuse, R2, PT ;  /* 0x000000020500720c */ /* 0x040fe20003f06270 */
[----:B------:R-:W-:Y:S03]  /*4860*/  IMAD.HI.U32 R6, R5, R36, RZ ;  /* 0x0000002405067227 */ /* 0x000fe600078e00ff */
[----:B------:R-:W-:Y:S01]  /*4870*/  ISETP.GE.OR P0, PT, R3, R4, P0 ;  /* 0x000000040300720c */ /* 0x000fe20000706670 */
[----:B------:R-:W-:Y:S01]  /*4880*/  IMAD.MOV R4, RZ, RZ, -R3 ;  /* 0x000000ffff047224 */ /* 0x000fe200078e0a03 */
[-C--:B------:R-:W-:Y:S03]  /*4890*/  SHF.R.U32.HI R6, RZ, R37.reuse, R6 ;  /* 0x00000025ff067219 */ /* 0x080fe60000011606 */
[----:B------:R-:W-:Y:S01]  /*48a0*/  IMAD R45, R42, R4, R45 ;  /* 0x000000042a2d7224 */ /* 0x000fe200078e022d */
[----:B------:R-:W-:Y:S05]  /*48b0*/  SEL R15, R5, R6, !P2 ;  /* 0x00000006050f7207 */ /* 0x000fea0005000000 */
[----:B------:R-:W-:Y:S02]  /*48c0*/  IMAD.MOV R6, RZ, RZ, -R15 ;  /* 0x000000ffff067224 */ /* 0x000fe400078e0a0f */
[C---:B------:R-:W-:Y:S04]  /*48d0*/  @!P0 IMAD.HI.U32 R2, R3.reuse, R36, RZ ;  /* 0x0000002403028227 */ /* 0x040fe800078e00ff */
[----:B------:R-:W-:Y:S01]  /*48e0*/  IMAD R6, R40, R6, R5 ;  /* 0x0000000628067224 */ /* 0x000fe200078e0205 */
[----:B------:R-:W-:Y:S04]  /*48f0*/  @!P0 SHF.R.U32.HI R2, RZ, R37, R2 ;  /* 0x00000025ff028219 */ /* 0x000fe80000011602 */
[----:B------:R-:W-:Y:S02]  /*4900*/  @!P0 SEL R0, R3, R2, !P2 ;  /* 0x0000000203008207 */ /* 0x000fe40005000000 */
[----:B------:R-:W-:Y:S02]  /*4910*/  IADD3 R2, PT, PT, -R5, RZ, RZ ;  /* 0x000000ff05027210 */ /* 0x000fe40007ffe1ff */
[----:B------:R-:W-:Y:S01]  /*4920*/  @!P0 IADD3 R8, PT, PT, R15, -R0, RZ ;  /* 0x800000000f088210 */ /* 0x000fe20007ffe0ff */
[----:B------:R-:W-:Y:S02]  /*4930*/  @!P0 IMAD R0, R7, R6, R0 ;  /* 0x0000000607008224 */ /* 0x000fe400078e0200 */
[----:B------:R-:W-:Y:S02]  /*4940*/  IMAD R43, R38, R2, R43 ;  /* 0x00000002262b7224 */ /* 0x000fe400078e022b */
[----:B------:R-:W-:Y:S02]  /*4950*/  @!P0 IMAD R5, R8, R40, R3 ;  /* 0x0000002808058224 */ /* 0x000fe400078e0203 */
[----:B------:R-:W-:Y:S04]  /*4960*/  @!P0 IMAD.MOV.U32 R3, RZ, RZ, R0 ;  /* 0x000000ffff038224 */ /* 0x000fe800078e0000 */
[----:B------:R-:W-:Y:S02]  /*4970*/  IMAD R45, R3, R42, R45 ;  /* 0x0000002a032d7224 */ /* 0x000fe400078e022d */
[----:B------:R-:W-:Y:S07]  /*4980*/  IMAD R43, R5, R38, R43 ;  /* 0x00000026052b7224 */ /* 0x000fee00078e022b */
.L_x_77:
[----:B------:R-:W-:Y:S01]  /*4990*/  @!P1 IMAD.HI.U32 R0, R45, R12, RZ ;  /* 0x0000000c2d009227 */ /* 0x000fe200078e00ff */
[----:B-1----:R-:W-:Y:S01]  /*49a0*/  @!P1 ISETP.NE.AND P0, PT, R10, 0x1, PT ;  /* 0x000000010a00980c */ /* 0x002fe20003f05270 */
[----:B------:R-:W-:Y:S01]  /*49b0*/  ULOP3.LUT UP0, URZ, UR42, 0x1b0, URZ, 0xc0, !UPT ;  /* 0x000001b02aff7892 */ /* 0x000fe2000f80c0ff */
[----:B------:R-:W-:Y:S01]  /*49c0*/  @!P1 ISETP.NE.AND P2, PT, R9, 0x1, PT ;  /* 0x000000010900980c */ /* 0x000fe20003f45270 */
[----:B------:R-:W-:Y:S01]  /*49d0*/  @!P1 IMAD.HI.U32 R3, R43, R11, RZ ;  /* 0x0000000b2b039227 */ /* 0x000fe200078e00ff */
[----:B------:R-:W-:Y:S02]  /*49e0*/  @!P1 SHF.R.U32.HI R0, RZ, R13, R0 ;  /* 0x0000000dff009219 */ /* 0x000fe40000011600 */
[----:B------:R-:W-:Y:S01]  /*49f0*/  @P4 SHF.R.U32.HI R105, RZ, 0x10, R17 ;  /* 0x00000010ff694819 */ /* 0x000fe20000011611 */
[----:B------:R-:W-:Y:S01]  /*4a00*/  VIADD R111, R111, 0x1 ;  /* 0x000000016f6f7836 */ /* 0x000fe20000000000 */
[----:B------:R-:W-:Y:S02]  /*4a10*/  @!P1 SHF.R.U32.HI R2, RZ, R14, R3 ;  /* 0x0000000eff029219 */ /* 0x000fe40000011603 */
[----:B------:R-:W-:Y:S02]  /*4a20*/  @!P1 SEL R3, R45, R0, !P2 ;  /* 0x000000002d039207 */ /* 0x000fe40005000000 */
[----:B------:R-:W-:Y:S05]  /*4a30*/  @!P1 SEL R2, R43, R2, !P0 ;  /* 0x000000022b029207 */ /* 0x000fea0004000000 */
[----:B------:R-:W-:Y:S02]  /*4a40*/  @!P1 IMAD.IADD R0, R2, 0x1, -R3 ;  /* 0x0000000102009824 */ /* 0x000fe400078e0a03 */
[----:B------:R-:W-:Y:S02]  /*4a50*/  @!P1 IMAD.IADD R2, R3, 0x1, -R2 ;  /* 0x0000000103029824 */ /* 0x000fe400078e0a02 */
[----:B------:R-:W-:Y:S02]  /*4a60*/  @!P1 IMAD R45, R0, R9, R45 ;  /* 0x00000009002d9224 */ /* 0x000fe400078e022d */
[----:B------:R-:W-:Y:S01]  /*4a70*/  @!P1 IMAD R43, R2, R10, R43 ;  /* 0x0000000a022b9224 */ /* 0x000fe200078e022b */
[----:B------:R-:W-:Y:S06]  /*4a80*/  BRA.U !UP0, `(.L_x_78) ;  /* 0x0000000108407547 */ /* 0x000fec000b800000 */
[----:B------:R-:W1:Y:S01]  /*4a90*/  LDCU.64 UR8, c[0x4][0x80] ;  /* 0x01001000ff0877ac */ /* 0x000e620008000a00 */
[----:B------:R-:W-:Y:S01]  /*4aa0*/  MOV R3, 0x0 ;  /* 0x0000000000037802 */ /* 0x000fe20000000f00 */
[----:B------:R-:W-:Y:S02]  /*4ab0*/  HFMA2 R12, -RZ, RZ, 0, 5.9604644775390625e-08 ;  /* 0x00000001ff0c7431 */ /* 0x000fe400000001ff */
[----:B------:R-:W-:Y:S02]  /*4ac0*/  IMAD.MOV.U32 R8, RZ, RZ, 0x70 ;  /* 0x00000070ff087424 */ /* 0x000fe400078e00ff */
[----:B------:R-:W-:Y:S01]  /*4ad0*/  IMAD.MOV.U32 R13, RZ, RZ, RZ ;  /* 0x000000ffff0d7224 */ /* 0x000fe200078e00ff */
[----:B------:R-:W2:Y:S01]  /*4ae0*/  LDCU.64 UR6, c[0x4][0x88] ;  /* 0x01001100ff0677ac */ /* 0x000ea20008000a00 */
[----:B------:R-:W3:Y:S01]  /*4af0*/  LDC.64 R2, c[0x4][R3] ;  /* 0x0100000003027b82 */ /* 0x000ee20000000a00 */
[----:B------:R-:W4:Y:S01]  /*4b00*/  LDCU.64 UR4, c[0x4][0x8] ;  /* 0x01000100ff0477ac */ /* 0x000f220008000a00 */
[----:B-1----:R-:W-:Y:S01]  /*4b10*/  MOV R5, UR9 ;  /* 0x0000000900057c02 */ /* 0x002fe20008000f00 */
[----:B------:R-:W-:Y:S01]  /*4b20*/  IMAD.U32 R4, RZ, RZ, UR8 ;  /* 0x00000008ff047e24 */ /* 0x000fe2000f8e00ff */
[----:B--2---:R-:W-:Y:S01]  /*4b30*/  MOV R7, UR7 ;  /* 0x0000000700077c02 */ /* 0x004fe20008000f00 */
[----:B------:R-:W-:Y:S01]  /*4b40*/  IMAD.U32 R6, RZ, RZ, UR6 ;  /* 0x00000006ff067e24 */ /* 0x000fe2000f8e00ff */
[----:B----4-:R-:W-:Y:S01]  /*4b50*/  MOV R11, UR5 ;  /* 0x00000005000b7c02 */ /* 0x010fe20008000f00 */
[----:B------:R-:W-:Y:S02]  /*4b60*/  IMAD.U32 R10, RZ, RZ, UR4 ;  /* 0x00000004ff0a7e24 */ /* 0x000fe4000f8e00ff */
[----:B------:R-:W-:Y:S07]  /*4b70*/  LEPC R20, `(.L_x_78) ;  /* 0x000000001014794e */ /* 0x000fee0000000000 */
[----:B---3-5:R-:W-:Y:S05]  /*4b80*/  CALL.ABS.NOINC R2 ;  /* 0x0000000002007343 */ /* 0x028fea0003c00000 */
.L_x_78:
[----:B------:R-:W-:Y:S01]  /*4b90*/  LOP3.LUT P0, RZ, R109, 0x1b0, RZ, 0xc0, !PT ;  /* 0x000001b06dff7812 */ /* 0x000fe2000780c0ff */
[----:B------:R-:W-:Y:S11]  /*4ba0*/  BSSY.RECONVERGENT B6, `(.L_x_79) ;  /* 0x0000013000067945 */ /* 0x000ff60003800200 */
[----:B------:R-:W-:Y:S01]  /*4bb0*/  @!UPT UIADD3 URZ, UPT, UPT, URZ, URZ, URZ ;  /* 0x000000fffffff290 */ /* 0x000fe2000fffe0ff */
[----:B------:R-:W-:Y:S05]  /*4bc0*/  @!P0 BRA `(.L_x_80) ;  /* 0x0000000000408947 */ /* 0x000fea0003800000 */
        /* <DEDUP_REMOVED lines=16> */
.L_x_80:
[----:B------:R-:W-:Y:S05]  /*4cd0*/  BSYNC.RECONVERGENT B6 ;  /* 0x0000000000067941 */ /* 0x000fea0003800200 */
.L_x_79:
[----:B------:R-:W-:Y:S01]  /*4ce0*/  ISETP.NE.U32.AND P3, PT, R86, RZ, PT ;  /* 0x000000ff5600720c */ /* 0x000fe20003f65070 */
[----:B------:R-:W-:Y:S01]  /*4cf0*/  UISETP.NE.AND UP1, UPT, UR44, URZ, UPT ;  /* 0x000000ff2c00728c */ /* 0x000fe2000bf25270 */
[----:B------:R-:W-:Y:S02]  /*4d00*/  ISETP.NE.U32.AND P4, PT, R82, RZ, PT ;  /* 0x000000ff5200720c */ /* 0x000fe40003f85070 */
[----:B------:R-:W-:Y:S02]  /*4d10*/  ISETP.NE.AND.EX P3, PT, R87, RZ, PT, P3 ;  /* 0x000000ff5700720c */ /* 0x000fe40003f65330 */
[----:B------:R-:W-:Y:S02]  /*4d20*/  PLOP3.LUT P1, PT, PT, PT, PT, 0x8, 0x80 ;  /* 0x000000000080781c */ /* 0x000fe40003f2e170 */
[----:B------:R-:W-:Y:S02]  /*4d30*/  PLOP3.LUT P0, PT, PT, PT, UP1, 0x80, 0x8 ;  /* 0x000000000008781c */ /* 0x000fe40003f0f018 */
[----:B------:R-:W-:Y:S02]  /*4d40*/  ISETP.NE.AND.EX P4, PT, R83, RZ, PT, P4 ;  /* 0x000000ff5300720c */ /* 0x000fe40003f85340 */
[----:B------:R-:W1:Y:S09]  /*4d50*/  @UP1 LDCU.64 UR4, c[0x0][0x888] ;  /* 0x00011100ff0417ac */ /* 0x000e720008000a00 */
[----:B------:R-:W-:Y:S01]  /*4d60*/  @P0 PLOP3.LUT P1, PT, P3, PT, PT, 0x80, 0x8 ;  /* 0x000000000008081c */ /* 0x000fe20001f2f070 */
[----:B-1----:R-:W-:Y:S04]  /*4d70*/  @UP1 UISETP.NE.U32.AND UP0, UPT, UR4, URZ, UPT ;  /* 0x000000ff0400128c */ /* 0x002fe8000bf05070 */
[----:B------:R-:W-:Y:S04]  /*4d80*/  @UP1 UISETP.NE.AND.EX UP0, UPT, UR5, URZ, UPT, UP0 ;  /* 0x000000ff0500128c */ /* 0x000fe8000bf05300 */
[----:B------:R-:W-:Y:S01]  /*4d90*/  @UP1 USEL UR4, URZ, 0xffffffff, UP0 ;  /* 0xffffffffff041887 */ /* 0x000fe20008000000 */
[----:B------:R-:W-:Y:S11]  /*4da0*/  @!P3 BRA `(.L_x_81) ;  /* 0x00000000002cb947 */ /* 0x000ff60003800000 */
[----:B------:R-:W-:Y:S01]  /*4db0*/  ISETP.NE.U32.AND P2, PT, R84, RZ, PT ;  /* 0x000000ff5400720c */ /* 0x000fe20003f45070 */
[----:B------:R-:W-:Y:S03]  /*4dc0*/  IMAD.MOV.U32 R96, RZ, RZ, 0x1 ;  /* 0x00000001ff607424 */ /* 0x000fe600078e00ff */
[----:B------:R-:W-:Y:S11]  /*4dd0*/  ISETP.NE.AND.EX P2, PT, R85, RZ, PT, P2 ;  /* 0x000000ff5500720c */ /* 0x000ff60003f45320 */
[----:B------:R-:W-:Y:S02]  /*4de0*/  @!UPT UIADD3 URZ, UPT, UPT, URZ, URZ, URZ ;  /* 0x000000fffffff290 */ /* 0x000fe4000fffe0ff */
[----:B------:R-:W1:Y:S01]  /*4df0*/  @P2 LDC.64 R2, c[0x0][0x888] ;  /* 0x00022200ff022b82 */ /* 0x000e620000000a00 */
[----:B------:R-:W-:Y:S04]  /*4e00*/  @P2 IMAD R0, R86, UR36, RZ ;  /* 0x0000002456002c24 */ /* 0x000fe8000f8e02ff */
[----:B-1----:R-:W-:Y:S04]  /*4e10*/  @P2 IMAD.WIDE R2, R0, 0x4, R2 ;  /* 0x0000000400022825 */ /* 0x002fe800078e0202 */
[----:B------:R-:W-:Y:S01]  /*4e20*/  HFMA2 R0, -RZ, RZ, 0, 5.9604644775390625e-08 ;  /* 0x00000001ff007431 */ /* 0x000fe200000001ff */
[----:B-----5:R1:W5:Y:S04]  /*4e30*/  @P2 LDG.E R49, desc[UR40][R2.64] ;  /* 0x0000002802312981 */ /* 0x020368000c1e1900 */
[----:B------:R-:W-:Y:S01]  /*4e40*/  @!P2 PRMT R96, R0, 0x7610, R96 ;  /* 0x000076100060a816 */ /* 0x000fe20000000060 */
[----:B-1----:R-:W2:Y:S06]  /*4e50*/  @!P2 LDC R49, c[0x0][0x880] ;  /* 0x00022000ff31ab82 */ /* 0x002eac0000000800 */
.L_x_81:
[----:B------:R-:W-:Y:S05]  /*4e60*/  @!P4 BRA `(.L_x_82) ;  /* 0x000000000020c947 */ /* 0x000fea0003800000 */
[----:B------:R-:W-:Y:S04]  /*4e70*/  ISETP.NE.U32.AND P2, PT, R80, RZ, PT ;  /* 0x000000ff5000720c */ /* 0x000fe80003f45070 */
[----:B------:R-:W-:Y:S11]  /*4e80*/  ISETP.NE.AND.EX P2, PT, R81, RZ, PT, P2 ;  /* 0x000000ff5100720c */ /* 0x000ff60003f45320 */
[----:B------:R-:W-:Y:S02]  /*4e90*/  @!UPT UIADD3 URZ, UPT, UPT, URZ, URZ, URZ ;  /* 0x000000fffffff290 */ /* 0x000fe4000fffe0ff */
[----:B------:R-:W1:Y:S01]  /*4ea0*/  @P2 LDC.64 R2, c[0x0][0x8a8] ;  /* 0x00022a00ff022b82 */ /* 0x000e620000000a00 */
[----:B------:R-:W-:Y:S04]  /*4eb0*/  @P2 IMAD R0, R82, UR36, RZ ;  /* 0x0000002452002c24 */ /* 0x000fe8000f8e02ff */
[----:B-1----:R-:W-:Y:S05]  /*4ec0*/  @P2 IMAD.WIDE R2, R0, 0x4, R2 ;  /* 0x0000000400022825 */ /* 0x002fea00078e0202 */
[----:B-----5:R1:W5:Y:S02]  /*4ed0*/  @P2 LDG.E R47, desc[UR40][R2.64] ;  /* 0x00000028022f2981 */ /* 0x020364000c1e1900 */
[----:B-1----:R-:W3:Y:S02]  /*4ee0*/  @!P2 LDC R47, c[0x0][0x8a0] ;  /* 0x00022800ff2fab82 */ /* 0x002ee40000000800 */
.L_x_82:
[----:B--2--5:R-:W-:Y:S01]  /*4ef0*/  @P0 FSETP.NEU.AND P4, PT, R49, RZ, PT ;  /* 0x000000ff3100020b */ /* 0x024fe20003f8d000 */
[----:B------:R-:W-:Y:S01]  /*4f00*/  IMAD.U32 R0, RZ, RZ, UR4 ;  /* 0x00000004ff007e24 */ /* 0x000fe2000f8e00ff */
[----:B------:R-:W-:Y:S01]  /*4f10*/  @P0 LOP3.LUT P2, RZ, R96, 0xff, RZ, 0xc0, !PT ;  /* 0x000000ff60ff0812 */ /* 0x000fe2000784c0ff */
[----:B------:R-:W-:Y:S01]  /*4f20*/  BSSY B1, `(.L_x_83) ;  /* 0x0000039000017945 */ /* 0x000fe20003800000 */
[----:B------:R-:W-:Y:S02]  /*4f30*/  @P0 SEL R9, RZ, 0xffffffff, P4 ;  /* 0xffffffffff090807 */ /* 0x000fe40002000000 */
[----:B------:R-:W-:Y:S02]  /*4f40*/  CS2R R54, SRZ ;  /* 0x0000000000367805 */ /* 0x000fe4000001ff00 */
[----:B------:R-:W-:Y:S02]  /*4f50*/  LEA R92, R44, UR43, 0x3 ;  /* 0x0000002b2c5c7c11 */ /* 0x000fe4000f8e18ff */
[----:B------:R-:W-:Y:S02]  /*4f60*/  CS2R R52, SRZ ;  /* 0x0000000000347805 */ /* 0x000fe4000001ff00 */
[----:B------:R-:W-:Y:S02]  /*4f70*/  @P1 SEL R9, R0, R9, !P2 ;  /* 0x0000000900091207 */ /* 0x000fe40005000000 */
[----:B------:R-:W-:Y:S02]  /*4f80*/  CS2R R58, SRZ ;  /* 0x00000000003a7805 */ /* 0x000fe4000001ff00 */
[----:B------:R-:W-:Y:S02]  /*4f90*/  SHF.L.U32 R7, R108, 0x1f, RZ ;  /* 0x0000001f6c077819 */ /* 0x000fe400000006ff */
[----:B------:R-:W-:Y:S02]  /*4fa0*/  CS2R R56, SRZ ;  /* 0x0000000000387805 */ /* 0x000fe4000001ff00 */
[----:B------:R-:W-:Y:S02]  /*4fb0*/  @P0 LOP3.LUT R9, R9, 0x1, RZ, 0xc0, !PT ;  /* 0x0000000109090812 */ /* 0x000fe400078ec0ff */
[C---:B------:R-:W-:Y:S02]  /*4fc0*/  LEA.HI R5, R44.reuse, R44, RZ, 0x1 ;  /* 0x0000002c2c057211 */ /* 0x040fe400078f08ff */
[----:B------:R-:W-:Y:S02]  /*4fd0*/  ISETP.NE.U32.OR P1, PT, R9, 0x1, !P0 ;  /* 0x000000010900780c */ /* 0x000fe40004725470 */
[----:B------:R-:W-:Y:S01]  /*4fe0*/  PLOP3.LUT P5, PT, PT, PT, PT, 0x8, 0x80 ;  /* 0x000000000080781c */ /* 0x000fe20003fae170 */
[C---:B------:R-:W-:Y:S01]  /*4ff0*/  IMAD.SHL.U32 R3, R5.reuse, 0x20, RZ ;  /* 0x0000002005037824 */ /* 0x040fe200078e00ff */
[----:B------:R-:W-:Y:S04]  /*5000*/  LOP3.LUT R5, R5, 0xffe, RZ, 0xc0, !PT ;  /* 0x00000ffe05057812 */ /* 0x000fe800078ec0ff */
[----:B------:R-:W-:Y:S01]  /*5010*/  LOP3.LUT R3, R3, 0xffffffc0, RZ, 0xc0, !PT ;  /* 0xffffffc003037812 */ /* 0x000fe200078ec0ff */
[----:B------:R-:W-:Y:S04]  /*5020*/  IMAD.IADD R32, R44, 0x1, -R5 ;  /* 0x000000012c207824 */ /* 0x000fe800078e0a05 */
[----:B------:R-:W-:Y:S01]  /*5030*/  @P1 SHF.L.U32 R2, R106, 0x1f, RZ ;  /* 0x0000001f6a021819 */ /* 0x000fe200000006ff */
[----:B------:R-:W-:Y:S03]  /*5040*/  IMAD.IADD R3, R46, 0x1, R3 ;  /* 0x000000012e037824 */ /* 0x000fe600078e0203 */
[----:B------:R-:W1:Y:S01]  /*5050*/  @P1 SYNCS.PHASECHK.TRANS64.TRYWAIT P0, [UR43+0x30], R2 ;  /* 0x00003002ff0015a7 */ /* 0x000e62000800112b */
[----:B------:R-:W-:Y:S01]  /*5060*/  IMAD R32, R32, 0x100000, R3 ;  /* 0x0010000020207824 */ /* 0x000fe200078e0203 */
[----:B------:R2:W4:Y:S01]  /*5070*/  SYNCS.PHASECHK.TRANS64.TRYWAIT P4, [R92+URZ+0x70], R7 ;  /* 0x000070075c0075a7 */ /* 0x00052200080811ff */
[----:B-1----:R-:W-:Y:S01]  /*5080*/  @P1 PLOP3.LUT P5, PT, P0, PT, PT, 0x8, 0x80 ;  /* 0x000000000080181c */ /* 0x002fe200007ae170 */
[----:B------:R-:W-:Y:S01]  /*5090*/  @!UPT UIADD3 URZ, UPT, UPT, URZ, URZ, URZ ;  /* 0x000000fffffff290 */ /* 0x000fe2000fffe0ff */
[----:B--2---:R-:W-:Y:S11]  /*50a0*/  @!P1 BRA `(.L_x_84) ;  /* 0x0000000000809947 */ /* 0x004ff60003800000 */
[----:B------:R-:W-:Y:S01]  /*50b0*/  ISETP.NE.U32.AND P0, PT, RZ, UR38, PT ;  /* 0x00000026ff007c0c */ /* 0x000fe2000bf05070 */
[----:B------:R-:W-:Y:S01]  /*50c0*/  BSSY B0, `(.L_x_85) ;  /* 0x0000012000007945 */ /* 0x000fe20003800000 */
[----:B------:R-:W-:Y:S02]  /*50d0*/  FSETP.NEU.AND P2, PT, R49, RZ, PT ;  /* 0x000000ff3100720b */ /* 0x000fe40003f4d000 */
[----:B------:R-:W-:Y:S02]  /*50e0*/  CS2R R58, SRZ ;  /* 0x00000000003a7805 */ /* 0x000fe4000001ff00 */
[----:B------:R-:W-:Y:S02]  /*50f0*/  ISETP.NE.AND.EX P0, PT, RZ, UR39, PT, P0 ;  /* 0x00000027ff007c0c */ /* 0x000fe4000bf05300 */
[----:B------:R-:W-:Y:S02]  /*5100*/  CS2R R56, SRZ ;  /* 0x0000000000387805 */ /* 0x000fe4000001ff00 */
[----:B------:R-:W-:Y:S02]  /*5110*/  LOP3.LUT P1, RZ, R96, 0xff, RZ, 0xc0, !PT ;  /* 0x000000ff60ff7812 */ /* 0x000fe4000782c0ff */
[----:B------:R-:W-:Y:S02]  /*5120*/  CS2R R54, SRZ ;  /* 0x0000000000367805 */ /* 0x000fe4000001ff00 */
[----:B------:R-:W-:Y:S02]  /*5130*/  SEL R0, RZ, 0xffffffff, P2 ;  /* 0xffffffffff007807 */ /* 0x000fe40001000000 */
[----:B------:R-:W-:Y:S02]  /*5140*/  CS2R R52, SRZ ;  /* 0x0000000000347805 */ /* 0x000fe4000001ff00 */
[----:B------:R-:W-:Y:S04]  /*5150*/  SEL R3, RZ, 0xffffffff, P0 ;  /* 0xffffffffff037807 */ /* 0x000fe80000000000 */
[----:B------:R-:W-:Y:S04]  /*5160*/  @P3 SEL R0, R3, R0, !P1 ;  /* 0x0000000003003207 */ /* 0x000fe80004800000 */
[----:B------:R-:W-:Y:S04]  /*5170*/  LOP3.LUT R0, R0, 0x1, RZ, 0xc0, !PT ;  /* 0x0000000100007812 */ /* 0x000fe800078ec0ff */
[----:B------:R-:W-:Y:S01]  /*5180*/  ISETP.NE.U32.AND P0, PT, R0, 0x1, PT ;  /* 0x000000010000780c */ /* 0x000fe20003f05070 */
[----:B------:R-:W-:Y:S01]  /*5190*/  @!UPT UIADD3 URZ, UPT, UPT, URZ, URZ, URZ ;  /* 0x000000fffffff290 */ /* 0x000fe2000fffe0ff */
[----:B------:R-:W-:Y:S11]  /*51a0*/  @!P5 BRA `(.L_x_86) ;  /* 0x00000000000cd947 */ /* 0x000ff60003800000 */
[----:B------:R-:W-:Y:S04]  /*51b0*/  SHF.L.U32 R3, R106, 0x1f, RZ ;  /* 0x0000001f6a037819 */ /* 0x000fe800000006ff */
[----:B------:R-:W1:Y:S02]  /*51c0*/  SYNCS.PHASECHK.TRANS64.TRYWAIT P1, [UR43+0x30], R3 ;  /* 0x00003003ff0075a7 */ /* 0x000e64000802112b */
[----:B-1----:R-:W-:Y:S05]  /*51d0*/  @!P1 BRA `(.L_x_87) ;  /* 0x00000014003c9947 */ /* 0x002fea0003800000 */
.L_x_86:
[----:B------:R-:W-:Y:S05]  /*51e0*/  BSYNC B0 ;  /* 0x0000000000007941 */ /* 0x000fea0003800000 */
.L_x_85:
[----:B------:R2:W1:Y:S01]  /*51f0*/  @P0 LDS.128 R56, [R103+UR43+0x200] ;  /* 0x0002002b67380984 */ /* 0x0004620008000c00 */
[----:B------:R-:W-:Y:S01]  /*5200*/  UIADD3 UR4, UPT, UPT, UR43, 0x38, URZ ;  /* 0x000000382b047890 */ /* 0x000fe2000fffe0ff */
[----:B------:R-:W-:Y:S02]  /*5210*/  LOP3.LUT R106, R106, 0x1, RZ, 0x3c, !PT ;  /* 0x000000016a6a7812 */ /* 0x000fe400078e3cff */
[----:B------:R2:W1:Y:S01]  /*5220*/  @P0 LDS.128 R52, [R102+0x10] ;  /* 0x0000100066340984 */ /* 0x0004620000000c00 */
[----:B------:R-:W-:Y:S01]  /*5230*/  UPRMT UR4, UR37, 0x654, UR4 ;  /* 0x0000065425047896 */ /* 0x000fe20008000004 */
[----:B------:R-:W-:Y:S01]  /*5240*/  @!PT LDS RZ, [RZ] ;  /* 0x00000000fffff984 */ /* 0x000fe20000000800 */
[----:B------:R-:W-:Y:S01]  /*5250*/  @!PT LDS RZ, [RZ] ;  /* 0x00000000fffff984 */ /* 0x000fe20000000800 */
[----:B------:R-:W-:Y:S01]  /*5260*/  @!PT LDS RZ, [RZ] ;  /* 0x00000000fffff984 */ /* 0x000fe20000000800 */
[----:B------:R-:W-:Y:S01]  /*5270*/  @!PT LDS RZ, [RZ] ;  /* 0x00000000fffff984 */ /* 0x000fe20000000800 */
[----:B------:R5:W-:Y:S06]  /*5280*/  MEMBAR.ALL.CTA ;  /* 0x0000000000007992 */ /* 0x000bec0000008000 */
[----:B-----5:R-:W5:Y:S02]  /*5290*/  FENCE.VIEW.ASYNC.S ;  /* 0x00000000000073c6 */ /* 0x020f640000000000 */
[----:B-----5:R-:W-:Y:S03]  /*52a0*/  SYNCS.ARRIVE.TRANS64.RED.A1T0 RZ, [UR4], RZ ;  /* 0x000000ffffff79a7 */ /* 0x020fe60008100404 */
.L_x_84:
[----:B------:R-:W-:Y:S05]  /*52b0*/  BSYNC B1 ;  /* 0x0000000000017941 */ /* 0x000fea0003800000 */
.L_x_83:
[----:B-1----:R-:W-:Y:S04]  /*52c0*/  SHF.R.U32.HI R3, RZ, 0x15, R32 ;  /* 0x00000015ff037819 */ /* 0x002fe80000011620 */
[----:B------:R-:W-:Y:S01]  /*52d0*/  LOP3.LUT P0, RZ, R3, 0x3, R104, 0x48, !PT ;  /* 0x0000000303ff7812 */ /* 0x000fe20007804868 */
[----:B------:R-:W-:Y:S01]  /*52e0*/  @!UPT UIADD3 URZ, UPT, UPT, URZ, URZ, URZ ;  /* 0x000000fffffff290 */ /* 0x000fe2000fffe0ff */
[----:B----4-:R-:W-:Y:S11]  /*52f0*/  @P4 BRA `(.L_x_88) ;  /* 0x0000000000084947 */ /* 0x010ff60003800000 */
[----:B------:R-:W1:Y:S02]  /*5300*/  SYNCS.PHASECHK.TRANS64.TRYWAIT P1, [R92+URZ+0x70], R7 ;  /* 0x000070075c0075a7 */ /* 0x000e6400080211ff */
[----:B-1----:R-:W-:Y:S05]  /*5310*/  @!P1 BRA `(.L_x_89) ;  /* 0x0000001400049947 */ /* 0x002fea0003800000 */
.L_x_88:
[----:B------:R-:W-:Y:S05]  /*5320*/  @!P0 BRA `(.L_x_90) ;  /* 0x0000000000408947 */ /* 0x000fea0003800000 */
[----:B------:R-:W4:Y:S01]  /*5330*/  LDCU.64 UR8, c[0x4][0x70] ;  /* 0x01000e00ff0877ac */ /* 0x000f220008000a00 */
[----:B------:R-:W-:Y:S01]  /*5340*/  MOV R3, 0x0 ;  /* 0x0000000000037802 */ /* 0x000fe20000000f00 */
[----:B------:R-:W-:Y:S02]  /*5350*/  HFMA2 R12, -RZ, RZ, 0, 5.9604644775390625e-08 ;  /* 0x00000001ff0c7431 */ /* 0x000fe400000001ff */
[----:B------:R-:W-:Y:S02]  /*5360*/  IMAD.MOV.U32 R8, RZ, RZ, 0x192 ;  /* 0x00000192ff087424 */ /* 0x000fe400078e00ff */
[----:B------:R-:W-:Y:S01]  /*5370*/  IMAD.MOV.U32 R13, RZ, RZ, RZ ;  /* 0x000000ffff0d7224 */ /* 0x000fe200078e00ff */
[----:B------:R-:W1:Y:S01]  /*5380*/  LDCU.64 UR6, c[0x4][0x78] ;  /* 0x01000f00ff0677ac */ /* 0x000e620008000a00 */
[----:B------:R-:W2:Y:S01]  /*5390*/  LDC.64 R2, c[0x4][R3] ;  /* 0x0100000003027b82 */ /* 0x000ea20000000a00 */
[----:B------:R-:W5:Y:S01]  /*53a0*/  LDCU.64 UR4, c[0x4][0x10] ;  /* 0x01000200ff0477ac */ /* 0x000f620008000a00 */
[----:B----4-:R-:W-:Y:S01]  /*53b0*/  MOV R5, UR9 ;  /* 0x0000000900057c02 */ /* 0x010fe20008000f00 */
[----:B------:R-:W-:Y:S01]  /*53c0*/  IMAD.U32 R4, RZ, RZ, UR8 ;  /* 0x00000008ff047e24 */ /* 0x000fe2000f8e00ff */
[----:B-1----:R-:W-:Y:S01]  /*53d0*/  MOV R7, UR7 ;  /* 0x0000000700077c02 */ /* 0x002fe20008000f00 */
[----:B------:R-:W-:Y:S01]  /*53e0*/  IMAD.U32 R6, RZ, RZ, UR6 ;  /* 0x00000006ff067e24 */ /* 0x000fe2000f8e00ff */
[----:B-----5:R-:W-:Y:S01]  /*53f0*/  MOV R11, UR5 ;  /* 0x00000005000b7c02 */ /* 0x020fe20008000f00 */
[----:B------:R-:W-:Y:S02]  /*5400*/  IMAD.U32 R10, RZ, RZ, UR4 ;  /* 0x00000004ff0a7e24 */ /* 0x000fe4000f8e00ff */
[----:B------:R-:W-:Y:S07]  /*5410*/  LEPC R20, `(.L_x_90) ;  /* 0x000000001014794e */ /* 0x000fee0000000000 */
[----:B--23--:R-:W-:Y:S05]  /*5420*/  CALL.ABS.NOINC R2 ;  /* 0x0000000002007343 */ /* 0x00cfea0003c00000 */
.L_x_90:
[----:B------:R-:W-:Y:S01]  /*5430*/  LOP3.LUT P0, RZ, R101, 0x60, RZ, 0xc0, !PT ;  /* 0x0000006065ff7812 */ /* 0x000fe2000780c0ff */
[----:B------:R-:W-:Y:S05]  /*5440*/  WARPSYNC.ALL ;  /* 0x0000000000007948 */ /* 0x000fea0003800000 */
[----:B------:R-:W-:Y:S01]  /*5450*/  R2UR UR4, R32 ;  /* 0x00000000200472ca */ /* 0x000fe200000e0000 */
[----:B------:R-:W-:Y:S01]  /*5460*/  BSSY.RECONVERGENT B0, `(.L_x_91) ;  /* 0x00000a0000007945 */ /* 0x000fe20003800200 */
[-C--:B------:R-:W-:Y:S02]  /*5470*/  F2FP.F16.E5M2.UNPACK_B R50, R56.reuse ;  /* 0x00000038ff32723e */ /* 0x080fe400020004ff */
[----:B------:R-:W-:Y:S02]  /*5480*/  F2FP.F16.E5M2.UNPACK_B R63, R56.H1 ;  /* 0x00000038ff3f723e */ /* 0x000fe400030004ff */
[-C--:B------:R-:W-:Y:S01]  /*5490*/  F2FP.F16.E5M2.UNPACK_B R56, R57.reuse ;  /* 0x00000039ff38723e */ /* 0x080fe200020004ff */
[--C-:B------:R-:W-:Y:S01]  /*54a0*/  HADD2.F32 R48, -RZ, R50.reuse.H0_H0 ;  /* 0x20000032ff307230 */ /* 0x100fe20000004100 */
[----:B------:R-:W-:Y:S01]  /*54b0*/  F2FP.F16.E5M2.UNPACK_B R57, R57.H1 ;  /* 0x00000039ff39723e */ /* 0x000fe200030004ff */
[----:B------:R-:W-:Y:S01]  /*54c0*/  HADD2.F32 R50, -RZ, R50.H1_H1 ;  /* 0x30000032ff327230 */ /* 0x000fe20000004100 */
[-C--:B------:R-:W-:Y:S01]  /*54d0*/  F2FP.F16.E5M2.UNPACK_B R66, R52.reuse ;  /* 0x00000034ff42723e */ /* 0x080fe200020004ff */
[--C-:B------:R-:W-:Y:S01]  /*54e0*/  HADD2.F32 R51, -RZ, R63.reuse.H0_H0 ;  /* 0x2000003fff337230 */ /* 0x100fe20000004100 */
[----:B------:R-:W-:Y:S01]  /*54f0*/  F2FP.F16.E5M2.UNPACK_B R68, R52.H1 ;  /* 0x00000034ff44723e */ /* 0x000fe200030004ff */
[----:B-1----:R-:W-:Y:S01]  /*5500*/  LDTM.16dp32bit_t0_t15.x32 R4, tmem[UR4] ;  /* 0x00000004000479ee */ /* 0x002fe20008a80000 */
[----:B------:R-:W3:Y:S01]  /*5510*/  LDTM.16dp32bit_t16_t31.x32 R4, tmem[UR4+0x20] ;  /* 0x00002004000479ee */ /* 0x000ee20008aa0000 */
[----:B------:R-:W-:Y:S01]  /*5520*/  NOP ;  /* 0x0000000000007918 */ /* 0x000fe20000000000 */
[----:B------:R-:W-:Y:S01]  /*5530*/  R2UR UR5, R92 ;  /* 0x000000005c0572ca */ /* 0x000fe200000e0000 */
[--C-:B------:R-:W-:Y:S01]  /*5540*/  HADD2.F32 R65, -RZ, R66.reuse.H0_H0 ;  /* 0x20000042ff417230 */ /* 0x100fe20000004100 */
[----:B------:R-:W-:Y:S01]  /*5550*/  F2FP.F16.E5M2.UNPACK_B R61, R58 ;  /* 0x0000003aff3d723e */ /* 0x000fe200020004ff */
[----:B------:R-:W-:Y:S01]  /*5560*/  HADD2.F32 R67, -RZ, R66.H1_H1 ;  /* 0x30000042ff437230 */ /* 0x000fe20000004100 */
[-C--:B------:R-:W-:Y:S01]  /*5570*/  F2FP.F16.E5M2.UNPACK_B R70, R53.reuse ;  /* 0x00000035ff46723e */ /* 0x080fe200020004ff */
[----:B------:R-:W-:Y:S01]  /*5580*/  HADD2.F32 R52, -RZ, R63.H1_H1 ;  /* 0x3000003fff347230 */ /* 0x000fe20000004100 */
[----:B------:R-:W-:Y:S01]  /*5590*/  F2FP.F16.E5M2.UNPACK_B R72, R53.H1 ;  /* 0x00000035ff48723e */ /* 0x000fe200030004ff */
[----:B------:R-:W-:Y:S01]  /*55a0*/  HADD2.F32 R53, -RZ, R56.H0_H0 ;  /* 0x20000038ff357230 */ /* 0x000fe20000004100 */
[-C--:B------:R-:W-:Y:S01]  /*55b0*/  F2FP.F16.E5M2.UNPACK_B R74, R54.reuse ;  /* 0x00000036ff4a723e */ /* 0x080fe200020004ff */
[----:B------:R-:W-:Y:S01]  /*55c0*/  HADD2.F32 R69, -RZ, R70.H0_H0 ;  /* 0x20000046ff457230 */ /* 0x000fe20000004100 */
[----:B------:R-:W-:Y:S01]  /*55d0*/  F2FP.F16.E5M2.UNPACK_B R76, R54.H1 ;  /* 0x00000036ff4c723e */ /* 0x000fe200030004ff */
[----:B------:R-:W-:Y:S01]  /*55e0*/  HADD2.F32 R54, -RZ, R56.H1_H1 ;  /* 0x30000038ff367230 */ /* 0x000fe20000004100 */
[----:B------:R-:W-:Y:S01]  /*55f0*/  F2FP.F16.E5M2.UNPACK_B R60, R58.H1 ;  /* 0x0000003aff3c723e */ /* 0x000fe200030004ff */
[----:B------:R-:W-:Y:S01]  /*5600*/  UIADD3 UR5, UPT, UPT, UR5, 0x90, URZ ;  /* 0x0000009005057890 */ /* 0x000fe2000fffe0ff */
[----:B------:R-:W-:Y:S01]  /*5610*/  HADD2.F32 R58, -RZ, R61.H1_H1 ;  /* 0x3000003dff3a7230 */ /* 0x000fe20000004100 */
[----:B------:R-:W-:Y:S01]  /*5620*/  F2FP.F16.E5M2.UNPACK_B R77, R55 ;  /* 0x00000037ff4d723e */ /* 0x000fe200020004ff */
[----:B------:R-:W-:Y:S01]  /*5630*/  HADD2.F32 R70, -RZ, R70.H1_H1 ;  /* 0x30000046ff467230 */ /* 0x000fe20000004100 */
[----:B------:R-:W-:Y:S01]  /*5640*/  UPRMT UR5, UR37, 0x654, UR5 ;  /* 0x0000065425057896 */ /* 0x000fe20008000005 */
[--C-:B------:R-:W-:Y:S01]  /*5650*/  HADD2.F32 R73, -RZ, R74.reuse.H0_H0 ;  /* 0x2000004aff497230 */ /* 0x100fe20000004100 */
[----:B------:R-:W-:Y:S01]  /*5660*/  F2FP.F16.E5M2.UNPACK_B R62, R59 ;  /* 0x0000003bff3e723e */ /* 0x000fe200020004ff */
[----:B------:R-:W-:Y:S01]  /*5670*/  HADD2.F32 R74, -RZ, R74.H1_H1 ;  /* 0x3000004aff4a7230 */ /* 0x000fe20000004100 */
[----:B------:R-:W-:Y:S01]  /*5680*/  F2FP.F16.E5M2.UNPACK_B R78, R55.H1 ;  /* 0x00000037ff4e723e */ /* 0x000fe200030004ff */
[C---:B---3--:R-:W-:Y:S01]  /*5690*/  FMUL R4, R47.reuse, R4 ;  /* 0x000000042f047220 */ /* 0x048fe20000400000 */
[C---:B------:R-:W-:Y:S01]  /*56a0*/  FMUL R5, R47.reuse, R5 ;  /* 0x000000052f057220 */ /* 0x040fe20000400000 */
[C---:B------:R-:W-:Y:S01]  /*56b0*/  FMUL R8, R47.reuse, R8 ;  /* 0x000000082f087220 */ /* 0x040fe20000400000 */
[----:B------:R-:W-:Y:S01]  /*56c0*/  FMUL R9, R47, R9 ;  /* 0x000000092f097220 */ /* 0x000fe20000400000 */
[----:B------:R-:W-:Y:S01]  /*56d0*/  SYNCS.ARRIVE.TRANS64.RED.A1T0 RZ, [UR5], RZ ;  /* 0x000000ffffff79a7 */ /* 0x000fe20008100405 */
[C---:B------:R-:W-:Y:S01]  /*56e0*/  FFMA R4, R49.reuse, R48, R4 ;  /* 0x0000003031047223 */ /* 0x040fe20000000004 */
[----:B------:R-:W-:Y:S01]  /*56f0*/  FFMA R5, R49, R50, R5 ;  /* 0x0000003231057223 */ /* 0x000fe20000000005 */
[C---:B------:R-:W-:Y:S01]  /*5700*/  FMUL R12, R47.reuse, R12 ;  /* 0x0000000c2f0c7220 */ /* 0x040fe20000400000 */
        /* <DEDUP_REMOVED lines=9> */
[----:B------:R-:W-:Y:S02]  /*57a0*/  HADD2.F32 R48, -RZ, R77.H1_H1 ;  /* 0x3000004dff307230 */ /* 0x000fe40000004100 */
[C---:B------:R-:W-:Y:S01]  /*57b0*/  FMUL R28, R47.reuse, R32 ;  /* 0x000000202f1c7220 */ /* 0x040fe20000400000 */
[C---:B------:R-:W-:Y:S01]  /*57c0*/  FMUL R29, R47.reuse, R33 ;  /* 0x000000212f1d7220 */ /* 0x040fe20000400000 */
[C---:B------:R-:W-:Y:S01]  /*57d0*/  FMUL R6, R47.reuse, R6 ;  /* 0x000000062f067220 */ /* 0x040fe20000400000 */
[C---:B------:R-:W-:Y:S01]  /*57e0*/  FMUL R7, R47.reuse, R7 ;  /* 0x000000072f077220 */ /* 0x040fe20000400000 */
[--C-:B------:R-:W-:Y:S02]  /*57f0*/  HADD2.F32 R55, -RZ, R57.reuse.H0_H0 ;  /* 0x20000039ff377230 */ /* 0x100fe40000004100 */
[----:B------:R-:W-:Y:S01]  /*5800*/  FMUL R10, R47, R10 ;  /* 0x0000000a2f0a7220 */ /* 0x000fe20000400000 */
[C---:B------:R-:W-:Y:S01]  /*5810*/  FFMA R6, R49.reuse, R51, R6 ;  /* 0x0000003331067223 */ /* 0x040fe20000000006 */
[----:B------:R-:W-:Y:S02]  /*5820*/  HADD2.F32 R56, -RZ, R57.H1_H1 ;  /* 0x30000039ff387230 */ /* 0x000fe40000004100 */
[C---:B------:R-:W-:Y:S01]  /*5830*/  FFMA R7, R49.reuse, R52, R7 ;  /* 0x0000003431077223 */ /* 0x040fe20000000007 */
[C---:B------:R-:W-:Y:S01]  /*5840*/  FFMA R8, R49.reuse, R53, R8 ;  /* 0x0000003531087223 */ /* 0x040fe20000000008 */
[C---:B------:R-:W-:Y:S01]  /*5850*/  FFMA R9, R49.reuse, R54, R9 ;  /* 0x0000003631097223 */ /* 0x040fe20000000009 */
[----:B------:R-:W-:Y:S02]  /*5860*/  HADD2.F32 R57, -RZ, R61.H0_H0 ;  /* 0x2000003dff397230 */ /* 0x000fe40000004100 */
[----:B------:R-:W-:Y:S01]  /*5870*/  FFMA R10, R49, R55, R10 ;  /* 0x00000037310a7223 */ /* 0x000fe2000000000a */
[----:B------:R-:W-:Y:S01]  /*5880*/  F2FP.SATFINITE.E5M2.F32.PACK_AB_MERGE_C R92, R7, R6, RZ ;  /* 0x00000006075c723e */ /* 0x000fe200048060ff */
[----:B------:R-:W-:Y:S02]  /*5890*/  HADD2.F32 R61, -RZ, R62.H0_H0 ;  /* 0x2000003eff3d7230 */ /* 0x000fe40000004100 */
[----:B------:R-:W-:Y:S01]  /*58a0*/  FMUL R11, R47, R11 ;  /* 0x0000000b2f0b7220 */ /* 0x000fe20000400000 */
[----:B------:R-:W-:Y:S01]  /*58b0*/  F2FP.F16.E5M2.UNPACK_B R64, R59.H1 ;  /* 0x0000003bff40723e */ /* 0x000fe200030004ff */
[----:B------:R-:W-:Y:S01]  /*58c0*/  HADD2.F32 R59, -RZ, R60.H0_H0 ;  /* 0x2000003cff3b7230 */ /* 0x000fe20000004100 */
[----:B------:R-:W-:Y:S01]  /*58d0*/  F2FP.SATFINITE.E5M2.F32.PACK_AB_MERGE_C R92, R5, R4, R92 ;  /* 0x00000004055c723e */ /* 0x000fe2000480605c */
[C---:B------:R-:W-:Y:S01]  /*58e0*/  FFMA R11, R49.reuse, R56, R11 ;  /* 0x00000038310b7223 */ /* 0x040fe2000000000b */
[C---:B------:R-:W-:Y:S01]  /*58f0*/  FFMA R12, R49.reuse, R57, R12 ;  /* 0x00000039310c7223 */ /* 0x040fe2000000000c */
[----:B------:R-:W-:Y:S01]  /*5900*/  FFMA R13, R49, R58, R13 ;  /* 0x0000003a310d7223 */ /* 0x000fe2000000000d */
[----:B------:R-:W-:Y:S02]  /*5910*/  HADD2.F32 R62, -RZ, R62.H1_H1 ;  /* 0x3000003eff3e7230 */ /* 0x000fe40000004100 */
[----:B------:R-:W-:Y:S01]  /*5920*/  FMUL R14, R47, R14 ;  /* 0x0000000e2f0e7220 */ /* 0x000fe20000400000 */
[----:B------:R-:W-:Y:S01]  /*5930*/  HADD2.F32 R60, -RZ, R60.H1_H1 ;  /* 0x3000003cff3c7230 */ /* 0x000fe20000004100 */
[----:B------:R-:W-:Y:S01]  /*5940*/  F2FP.SATFINITE.E5M2.F32.PACK_AB_MERGE_C R93, R11, R10, RZ ;  /* 0x0000000a0b5d723e */ /* 0x000fe200048060ff */
[----:B------:R-:W-:Y:S02]  /*5950*/  HADD2.F32 R51, -RZ, R77.H0_H0 ;  /* 0x2000004dff337230 */ /* 0x000fe40000004100 */
[----:B------:R-:W-:Y:S01]  /*5960*/  FFMA R14, R49, R59, R14 ;  /* 0x0000003b310e7223 */ /* 0x000fe2000000000e */
[----:B------:R-:W-:Y:S01]  /*5970*/  FMUL R15, R47, R15 ;  /* 0x0000000f2f0f7220 */ /* 0x000fe20000400000 */
[--C-:B------:R-:W-:Y:S01]  /*5980*/  HADD2.F32 R63, -RZ, R64.reuse.H0_H0 ;  /* 0x20000040ff3f7230 */ /* 0x100fe20000004100 */
[----:B------:R-:W-:Y:S01]  /*5990*/  F2FP.SATFINITE.E5M2.F32.PACK_AB_MERGE_C R93, R9, R8, R93 ;  /* 0x00000008095d723e */ /* 0x000fe2000480605d */
[----:B------:R-:W-:Y:S02]  /*59a0*/  HADD2.F32 R64, -RZ, R64.H1_H1 ;  /* 0x30000040ff407230 */ /* 0x000fe40000004100 */
[C---:B------:R-:W-:Y:S01]  /*59b0*/  FFMA R15, R49.reuse, R60, R15 ;  /* 0x0000003c310f7223 */ /* 0x040fe2000000000f */
[C---:B------:R-:W-:Y:S01]  /*59c0*/  FFMA R16, R49.reuse, R61, R16 ;  /* 0x0000003d31107223 */ /* 0x040fe20000000010 */
[----:B------:R-:W-:Y:S01]  /*59d0*/  FFMA R17, R49, R62, R17 ;  /* 0x0000003e31117223 */ /* 0x000fe20000000011 */
[C---:B------:R-:W-:Y:S01]  /*59e0*/  FMUL R18, R47.reuse, R18 ;  /* 0x000000122f127220 */ /* 0x040fe20000400000 */
[C---:B------:R-:W-:Y:S01]  /*59f0*/  FMUL R19, R47.reuse, R19 ;  /* 0x000000132f137220 */ /* 0x040fe20000400000 */
[--C-:B------:R-:W-:Y:S02]  /*5a00*/  HADD2.F32 R66, -RZ, R68.reuse.H0_H0 ;  /* 0x20000044ff427230 */ /* 0x100fe40000004100 */
[----:B------:R-:W-:Y:S01]  /*5a10*/  FMUL R3, R47, R22 ;  /* 0x000000162f037220 */ /* 0x000fe20000400000 */
[C---:B------:R-:W-:Y:S01]  /*5a20*/  FFMA R18, R49.reuse, R63, R18 ;  /* 0x0000003f31127223 */ /* 0x040fe20000000012 */
[----:B------:R-:W-:Y:S02]  /*5a30*/  HADD2.F32 R68, -RZ, R68.H1_H1 ;  /* 0x30000044ff447230 */ /* 0x000fe40000004100 */
[----:B------:R-:W-:Y:S01]  /*5a40*/  FFMA R19, R49, R64, R19 ;  /* 0x0000004031137223 */ /* 0x000fe20000000013 */
[----:B------:R-:W-:Y:S01]  /*5a50*/  FMUL R23, R47, R23 ;  /* 0x000000172f177220 */ /* 0x000fe20000400000 */
[C---:B------:R-:W-:Y:S01]  /*5a60*/  FFMA R0, R49.reuse, R65, R0 ;  /* 0x0000004131007223 */ /* 0x040fe20000000000 */
[C---:B------:R-:W-:Y:S01]  /*5a70*/  FFMA R2, R49.reuse, R67, R2 ;  /* 0x0000004331027223 */ /* 0x040fe20000000002 */
[--C-:B------:R-:W-:Y:S02]  /*5a80*/  HADD2.F32 R71, -RZ, R72.reuse.H0_H0 ;  /* 0x20000048ff477230 */ /* 0x100fe40000004100 */
[----:B------:R-:W-:Y:S01]  /*5a90*/  FFMA R3, R49, R66, R3 ;  /* 0x0000004231037223 */ /* 0x000fe20000000003 */
[----:B------:R-:W-:Y:S02]  /*5aa0*/  HADD2.F32 R72, -RZ, R72.H1_H1 ;  /* 0x30000048ff487230 */ /* 0x000fe40000004100 */
[----:B------:R-:W-:Y:S01]  /*5ab0*/  FMUL R22, R47, R26 ;  /* 0x0000001a2f167220 */ /* 0x000fe20000400000 */
        /* <DEDUP_REMOVED lines=18> */
[----:B------:R-:W-:Y:S01]  /*5be0*/  F2FP.SATFINITE.E5M2.F32.PACK_AB_MERGE_C R94, R15, R14, RZ ;  /* 0x0000000e0f5e723e */ /* 0x000fe200048060ff */
[----:B------:R-:W-:Y:S01]  /*5bf0*/  FFMA R28, R49, R51, R28 ;  /* 0x00000033311c7223 */ /* 0x000fe2000000001c */
[----:B------:R-:W-:Y:S01]  /*5c00*/  F2FP.SATFINITE.E5M2.F32.PACK_AB_MERGE_C R95, R19, R18, RZ ;  /* 0x00000012135f723e */ /* 0x000fe200048060ff */
[C---:B------:R-:W-:Y:S01]  /*5c10*/  FFMA R29, R49.reuse, R48, R29 ;  /* 0x00000030311d7223 */ /* 0x040fe2000000001d */
[C---:B------:R-:W-:Y:S01]  /*5c20*/  FFMA R30, R49.reuse, R77, R30 ;  /* 0x0000004d311e7223 */ /* 0x040fe2000000001e */
[----:B------:R-:W-:Y:S01]  /*5c30*/  FFMA R35, R49, R50, R35 ;  /* 0x0000003231237223 */ /* 0x000fe20000000023 */
[----:B------:R-:W-:Y:S02]  /*5c40*/  F2FP.SATFINITE.E5M2.F32.PACK_AB_MERGE_C R94, R13, R12, R94 ;  /* 0x0000000c0d5e723e */ /* 0x000fe4000480605e */
[----:B------:R-:W-:Y:S02]  /*5c50*/  F2FP.SATFINITE.E5M2.F32.PACK_AB_MERGE_C R95, R17, R16, R95 ;  /* 0x00000010115f723e */ /* 0x000fe4000480605f */
[----:B------:R-:W-:Y:S02]  /*5c60*/  F2FP.SATFINITE.E5M2.F32.PACK_AB_MERGE_C R113, R23, R3, RZ ;  /* 0x000000031771723e */ /* 0x000fe400048060ff */
[----:B------:R-:W-:Y:S01]  /*5c70*/  F2FP.SATFINITE.E5M2.F32.PACK_AB_MERGE_C R114, R27, R22, RZ ;  /* 0x000000161b72723e */ /* 0x000fe200048060ff */
[----:B------:R1:W-:Y:S01]  /*5c80*/  STS.128 [R103+UR43+0x1200], R92 ;  /* 0x0012005c67007988 */ /* 0x0003e20008000c2b */
[----:B------:R-:W-:Y:S02]  /*5c90*/  F2FP.SATFINITE.E5M2.F32.PACK_AB_MERGE_C R116, R31, R26, RZ ;  /* 0x0000001a1f74723e */ /* 0x000fe400048060ff */
[----:B------:R-:W-:Y:S02]  /*5ca0*/  F2FP.SATFINITE.E5M2.F32.PACK_AB_MERGE_C R117, R35, R30, RZ ;  /* 0x0000001e2375723e */ /* 0x000fe400048060ff */
[----:B------:R-:W-:Y:S02]  /*5cb0*/  F2FP.SATFINITE.E5M2.F32.PACK_AB_MERGE_C R112, R2, R0, R113 ;  /* 0x000000000270723e */ /* 0x000fe40004806071 */
[----:B------:R-:W-:Y:S02]  /*5cc0*/  F2FP.SATFINITE.E5M2.F32.PACK_AB_MERGE_C R113, R21, R20, R114 ;  /* 0x000000141571723e */ /* 0x000fe40004806072 */
[----:B------:R-:W-:Y:S02]  /*5cd0*/  F2FP.SATFINITE.E5M2.F32.PACK_AB_MERGE_C R114, R25, R24, R116 ;  /* 0x000000181972723e */ /* 0x000fe40004806074 */
[----:B------:R-:W-:Y:S02]  /*5ce0*/  F2FP.SATFINITE.E5M2.F32.PACK_AB_MERGE_C R115, R29, R28, R117 ;  /* 0x0000001c1d73723e */ /* 0x000fe40004806075 */
[----:B------:R-:W-:Y:S03]  /*5cf0*/  IADD3 R116, PT, PT, R44, 0x1, RZ ;  /* 0x000000012c747810 */ /* 0x000fe60007ffe0ff */
[----:B------:R1:W-:Y:S01]  /*5d00*/  STS.128 [R102+0x1010], R112 ;  /* 0x0010107066007388 */ /* 0x0003e20000000c00 */
[----:B------:R-:W-:Y:S01]  /*5d10*/  @!PT LDS RZ, [RZ] ;  /* 0x00000000fffff984 */ /* 0x000fe20000000800 */
[----:B------:R-:W-:Y:S01]  /*5d20*/  @!PT LDS RZ, [RZ] ;  /* 0x00000000fffff984 */ /* 0x000fe20000000800 */
[----:B------:R-:W-:Y:S01]  /*5d30*/  @!PT LDS RZ, [RZ] ;  /* 0x00000000fffff984 */ /* 0x000fe20000000800 */
[----:B------:R-:W-:Y:S01]  /*5d40*/  @!PT LDS RZ, [RZ] ;  /* 0x00000000fffff984 */ /* 0x000fe20000000800 */
[----:B------:R3:W-:Y:S07]  /*5d50*/  MEMBAR.ALL.CTA ;  /* 0x0000000000007992 */ /* 0x0007ee0000008000 */
[----:B---3--:R-:W3:Y:S02]  /*5d60*/  FENCE.VIEW.ASYNC.S ;  /* 0x00000000000073c6 */ /* 0x008ee40000000000 */
[----:B---3--:R-:W-:Y:S06]  /*5d70*/  BAR.SYNC.DEFER_BLOCKING 0x1, 0x80 ;  /* 0x0042000000007b1d */ /* 0x008fec0000010000 */
[----:B------:R-:W-:Y:S05]  /*5d80*/  @P0 BRA `(.L_x_92) ;  /* 0x0000000000340947 */ /* 0x000fea0003800000 */
[----:B------:R-:W-:Y:S01]  /*5d90*/  UIADD3 UR12, UPT, UPT, UR43, 0x1200, URZ ;  /* 0x000012002b0c7890 */ /* 0x000fe2000fffe0ff */
[----:B------:R-:W-:Y:S01]  /*5da0*/  R2UR UR9, R91 ;  /* 0x000000005b0972ca */ /* 0x000fe200000e0000 */
[----:B------:R-:W-:Y:S01]  /*5db0*/  UIADD3 UR10, UP0, UPT, UR46, 0x680, URZ ;  /* 0x000006802e0a7890 */ /* 0x000fe2000ff1e0ff */
[----:B------:R-:W-:Y:S01]  /*5dc0*/  R2UR UR8, R97 ;  /* 0x00000000610872ca */ /* 0x000fe200000e0000 */
[----:B------:R-:W-:Y:S02]  /*5dd0*/  UMOV UR7, UR36 ;  /* 0x0000002400077c82 */ /* 0x000fe40008000000 */
[----:B------:R-:W-:Y:S01]  /*5de0*/  IMAD.U32 R109, RZ, RZ, UR12 ;  /* 0x0000000cff6d7e24 */ /* 0x000fe2000f8e00ff */
[----:B------:R-:W-:Y:S04]  /*5df0*/  UIADD3.X UR11, UPT, UPT, URZ, UR47, URZ, UP0, !UPT ;  /* 0x0000002fff0b7290 */ /* 0x000fe800087fe4ff */
[----:B------:R-:W-:Y:S03]  /*5e00*/  R2UR UR4, R109 ;  /* 0x000000006d0472ca */ /* 0x000fe600000e0000 */
[----:B------:R-:W-:Y:S02]  /*5e10*/  USHF.L.U32 UR5, UR9, 0x6, URZ ;  /* 0x0000000609057899 */ /* 0x000fe400080006ff */
[----:B------:R-:W-:Y:S09]  /*5e20*/  USHF.L.U32 UR6, UR8, 0x6, URZ ;  /* 0x0000000608067899 */ /* 0x000ff200080006ff */
[----:B------:R3:W-:Y:S01]  /*5e30*/  UTMASTG.3D [UR4], [UR10] ;  /* 0x000000040a0073b5 */ /* 0x0007e20008010000 */
[----:B------:R0:W-:Y:S01]  /*5e40*/  UTMACMDFLUSH ;  /* 0x00000000000079b7 */ /* 0x0001e20000000000 */
[----:B---3--:R-:W-:Y:S04]  /*5e50*/  DEPBAR.LE SB0, 0x0 ;  /* 0x000080000000791a */ /* 0x008fe80000000000 */
.L_x_92:
[----:B------:R-:W-:Y:S05]  /*5e60*/  BSYNC.RECONVERGENT B0 ;  /* 0x0000000000007941 */ /* 0x000fea0003800200 */
.L_x_91:
[----:B------:R-:W-:Y:S01]  /*5e70*/  BAR.SYNC.DEFER_BLOCKING 0x1, 0x80 ;  /* 0x0042000000007b1d */ /* 0x000fe20000010000 */
[----:B------:R-:W-:Y:S01]  /*5e80*/  ISETP.NE.AND P2, PT, R110, RZ, PT ;  /* 0x000000ff6e00720c */ /* 0x000fe20003f45270 */
[----:B------:R-:W-:Y:S01]  /*5e90*/  IMAD.IADD R91, R43, 0x1, R79 ;  /* 0x000000012b5b7824 */ /* 0x000fe200078e024f */
[----:B------:R-:W-:Y:S01]  /*5ea0*/  ISETP.NE.AND P0, PT, R111, 0x2, PT ;  /* 0x000000026f00780c */ /* 0x000fe20003f05270 */
[----:B------:R-:W-:Y:S01]  /*5eb0*/  IMAD.IADD R97, R45, 0x1, R90 ;  /* 0x000000012d617824 */ /* 0x000fe200078e025a */
[----:B------:R-:W-:Y:S02]  /*5ec0*/  ISETP.NE.AND P1, PT, R116, 0x4, PT ;  /* 0x000000047400780c */ /* 0x000fe40003f25270 */
[----:B------:R-:W-:Y:S02]  /*5ed0*/  SEL R0, RZ, 0x1, P0 ;  /* 0x00000001ff007807 */ /* 0x000fe40000000000 */
[----:B------:R-:W-:Y:S02]  /*5ee0*/  SEL R3, RZ, 0x1, P1 ;  /* 0x00000001ff037807 */ /* 0x000fe40000800000 */
[----:B------:R-:W-:Y:S02]  /*5ef0*/  LOP3.LUT R107, R107, R0, RZ, 0x3c, !PT ;  /* 0x000000006b6b7212 */ /* 0x000fe400078e3cff */
[----:B------:R-:W-:Y:S02]  /*5f00*/  LOP3.LUT R108, R108, R3, RZ, 0x3c, !PT ;  /* 0x000000036c6c7212 */ /* 0x000fe400078e3cff */
[----:B------:R-:W-:Y:S02]  /*5f10*/  @P2 R2UR UR36, R105 ;  /* 0x00000000692422ca */ /* 0x000fe400000e0000 */
[----:B------:R-:W-:Y:S02]  /*5f20*/  SEL R111, R111, RZ, P0 ;  /* 0x000000ff6f6f7207 */ /* 0x000fe40000000000 */
[----:B------:R-:W-:Y:S01]  /*5f30*/  SEL R44, R116, RZ, P1 ;  /* 0x000000ff742c7207 */ /* 0x000fe20000800000 */
[----:B------:R-:W-:Y:S10]  /*5f40*/  @P2 BRA `(.L_x_93) ;  /* 0xffffffe400842947 */ /* 0x000ff4000383ffff */
[----:B------:R-:W-:Y:S05]  /*5f50*/  EXIT ;  /* 0x000000000000794d */ /* 0x000fea0003800000 */
.L_x_19:
[----:B--2---:R2:W1:Y:S02]  /*5f60*/  SYNCS.PHASECHK.TRANS64.TRYWAIT P0, [R3+URZ+0xc0], R2 ;  /* 0x0000c002030075a7 */ /* 0x00446400080011ff */
[----:B-1----:R-:W-:Y:S05]  /*5f70*/  @!P0 NANOSLEEP.SYNCS 0x989680 ;  /* 0x009896800000895d */ /* 0x002fea0003900000 */
[----:B------:R-:W1:Y:S02]  /*5f80*/  @!P0 SYNCS.PHASECHK.TRANS64 P0, [R3+URZ+0xc0], R2 ;  /* 0x0000c002030085a7 */ /* 0x000e6400080010ff */
[----:B-1----:R-:W-:Y:S05]  /*5f90*/  @!P0 BRA `(.L_x_19) ;  /* 0xfffffffc00f08947 */ /* 0x002fea000383ffff */
[----:B------:R-:W-:Y:S05]  /*5fa0*/  BRA `(.L_x_94) ;  /* 0xffffffb4006c7947 */ /* 0x000fea000383ffff */
.L_x_22:
[----:B-1----:R-:W-:-:S07]  /*5fb0*/  MOV R2, UR33 ;  /* 0x0000002100027c02 */ /* 0x002fce0008000f00 */
.L_x_95:
[----:B-1----:R1:W2:Y:S02]  /*5fc0*/  SYNCS.PHASECHK.TRANS64.TRYWAIT P0, [R2+URZ+0x18], R5 ;  /* 0x00001805020075a7 */ /* 0x0022a400080011ff */
[----:B--2---:R-:W-:Y:S05]  /*5fd0*/  @!P0 NANOSLEEP.SYNCS 0x989680 ;  /* 0x009896800000895d */ /* 0x004fea0003900000 */
[----:B------:R-:W2:Y:S02]  /*5fe0*/  @!P0 SYNCS.PHASECHK.TRANS64 P0, [R2+URZ+0x18], R5 ;  /* 0x00001805020085a7 */ /* 0x000ea400080010ff */
[----:B--2---:R-:W-:Y:S05]  /*5ff0*/  @!P0 BRA `(.L_x_95) ;  /* 0xfffffffc00f08947 */ /* 0x004fea000383ffff */
[----:B------:R-:W-:Y:S05]  /*6000*/  BRA `(.L_x_21) ;  /* 0xffffffb400bc7947 */ /* 0x000fea000383ffff */
.L_x_28:
[----:B-1----:R-:W-:-:S07]  /*6010*/  MOV R2, UR17 ;  /* 0x0000001100027c02 */ /* 0x002fce0008000f00 */
.L_x_96:
[----:B-1----:R1:W2:Y:S02]  /*6020*/  SYNCS.PHASECHK.TRANS64.TRYWAIT P0, [R2+URZ+0x18], R5 ;  /* 0x00001805020075a7 */ /* 0x0022a400080011ff */
[----:B--2---:R-:W-:Y:S05]  /*6030*/  @!P0 NANOSLEEP.SYNCS 0x989680 ;  /* 0x009896800000895d */ /* 0x004fea0003900000 */
[----:B------:R-:W2:Y:S02]  /*6040*/  @!P0 SYNCS.PHASECHK.TRANS64 P0, [R2+URZ+0x18], R5 ;  /* 0x00001805020085a7 */ /* 0x000ea400080010ff */
[----:B--2---:R-:W-:Y:S05]  /*6050*/  @!P0 BRA `(.L_x_96) ;  /* 0xfffffffc00f08947 */ /* 0x004fea000383ffff */
[----:B------:R-:W-:Y:S05]  /*6060*/  BRA `(.L_x_27) ;  /* 0xffffffb800607947 */ /* 0x000fea000383ffff */
.L_x_32:
[----:B-1----:R1:W2:Y:S02]  /*6070*/  SYNCS.PHASECHK.TRANS64.TRYWAIT P0, [R2+URZ+0x50], R3 ;  /* 0x00005003020075a7 */ /* 0x0022a400080011ff */
[----:B--2---:R-:W-:Y:S05]  /*6080*/  @!P0 NANOSLEEP.SYNCS 0x989680 ;  /* 0x009896800000895d */ /* 0x004fea0003900000 */
[----:B------:R-:W2:Y:S02]  /*6090*/  @!P0 SYNCS.PHASECHK.TRANS64 P0, [R2+URZ+0x50], R3 ;  /* 0x00005003020085a7 */ /* 0x000ea400080010ff */
[----:B--2---:R-:W-:Y:S05]  /*60a0*/  @!P0 BRA `(.L_x_32) ;  /* 0xfffffffc00f08947 */ /* 0x004fea000383ffff */
[----:B------:R-:W-:Y:S05]  /*60b0*/  BRA `(.L_x_97) ;  /* 0xffffffb800ec7947 */ /* 0x000fea000383ffff */
.L_x_36:
[----:B----4-:R-:W-:-:S07]  /*60c0*/  MOV R0, UR5 ;  /* 0x0000000500007c02 */ /* 0x010fce0008000f00 */
.L_x_98:
[----:B-1----:R1:W2:Y:S02]  /*60d0*/  SYNCS.PHASECHK.TRANS64.TRYWAIT P0, [R0+URZ], R3 ;  /* 0x00000003000075a7 */ /* 0x0022a400080011ff */
[----:B--2---:R-:W-:Y:S05]  /*60e0*/  @!P0 NANOSLEEP.SYNCS 0x989680 ;  /* 0x009896800000895d */ /* 0x004fea0003900000 */
[----:B------:R-:W2:Y:S02]  /*60f0*/  @!P0 SYNCS.PHASECHK.TRANS64 P0, [R0+URZ], R3 ;  /* 0x00000003000085a7 */ /* 0x000ea400080010ff */
[----:B--2---:R-:W-:Y:S05]  /*6100*/  @!P0 BRA `(.L_x_98) ;  /* 0xfffffffc00f08947 */ /* 0x004fea000383ffff */
[----:B------:R-:W-:Y:S05]  /*6110*/  BRA `(.L_x_99) ;  /* 0xffffffc0005c7947 */ /* 0x000fea000383ffff */
.L_x_37:
[----:B----4-:R-:W-:-:S07]  /*6120*/  MOV R0, UR5 ;  /* 0x0000000500007c02 */ /* 0x010fce0008000f00 */
.L_x_100:
[----:B-1----:R1:W2:Y:S02]  /*6130*/  SYNCS.PHASECHK.TRANS64.TRYWAIT P0, [R0+URZ], R3 ;  /* 0x00000003000075a7 */ /* 0x0022a400080011ff */
[----:B--2---:R-:W-:Y:S05]  /*6140*/  @!P0 NANOSLEEP.SYNCS 0x989680 ;  /* 0x009896800000895d */ /* 0x004fea0003900000 */
[----:B------:R-:W2:Y:S02]  /*6150*/  @!P0 SYNCS.PHASECHK.TRANS64 P0, [R0+URZ], R3 ;  /* 0x00000003000085a7 */ /* 0x000ea400080010ff */
[----:B--2---:R-:W-:Y:S05]  /*6160*/  @!P0 BRA `(.L_x_100) ;  /* 0xfffffffc00f08947 */ /* 0x004fea000383ffff */
[----:B------:R-:W-:Y:S05]  /*6170*/  BRA `(.L_x_101) ;  /* 0xffffffc000687947 */ /* 0x000fea000383ffff */
.L_x_40:
[----:B-1----:R1:W2:Y:S02]  /*6180*/  SYNCS.PHASECHK.TRANS64.TRYWAIT P0, [R0+URZ+0xb0], R5 ;  /* 0x0000b005000075a7 */ /* 0x0022a400080011ff */
[----:B--2---:R-:W-:Y:S05]  /*6190*/  @!P0 NANOSLEEP.SYNCS 0x989680 ;  /* 0x009896800000895d */ /* 0x004fea0003900000 */
[----:B------:R-:W2:Y:S02]  /*61a0*/  @!P0 SYNCS.PHASECHK.TRANS64 P0, [R0+URZ+0xb0], R5 ;  /* 0x0000b005000085a7 */ /* 0x000ea400080010ff */
[----:B--2---:R-:W-:Y:S05]  /*61b0*/  @!P0 BRA `(.L_x_40) ;  /* 0xfffffffc00f08947 */ /* 0x004fea000383ffff */
[----:B------:R-:W-:Y:S05]  /*61c0*/  BRA `(.L_x_102) ;  /* 0xffffffc000c47947 */ /* 0x000fea000383ffff */
.L_x_41:
[----:B------:R-:W-:-:S07]  /*61d0*/  MOV R0, UR5 ;  /* 0x0000000500007c02 */ /* 0x000fce0008000f00 */
.L_x_103:
[----:B-1----:R1:W2:Y:S02]  /*61e0*/  SYNCS.PHASECHK.TRANS64.TRYWAIT P0, [R0+URZ+0x60], R5 ;  /* 0x00006005000075a7 */ /* 0x0022a400080011ff */
[----:B--2---:R-:W-:Y:S05]  /*61f0*/  @!P0 NANOSLEEP.SYNCS 0x989680 ;  /* 0x009896800000895d */ /* 0x004fea0003900000 */
[----:B------:R-:W2:Y:S02]  /*6200*/  @!P0 SYNCS.PHASECHK.TRANS64 P0, [R0+URZ+0x60], R5 ;  /* 0x00006005000085a7 */ /* 0x000ea400080010ff */
[----:B--2---:R-:W-:Y:S05]  /*6210*/  @!P0 BRA `(.L_x_103) ;  /* 0xfffffffc00f08947 */ /* 0x004fea000383ffff */
[----:B------:R-:W-:Y:S05]  /*6220*/  BRA `(.L_x_104) ;  /* 0xffffffc000d47947 */ /* 0x000fea000383ffff */
.L_x_42:
[----:B-1----:R1:W2:Y:S02]  /*6230*/  SYNCS.PHASECHK.TRANS64.TRYWAIT P1, [R0+URZ+0x50], R5 ;  /* 0x00005005000075a7 */ /* 0x0022a400080211ff */
[----:B--2---:R-:W-:Y:S05]  /*6240*/  @!P1 NANOSLEEP.SYNCS 0x989680 ;  /* 0x009896800000995d */ /* 0x004fea0003900000 */
[----:B------:R-:W2:Y:S02]  /*6250*/  @!P1 SYNCS.PHASECHK.TRANS64 P1, [R0+URZ+0x50], R5 ;  /* 0x00005005000095a7 */ /* 0x000ea400080210ff */
[----:B--2---:R-:W-:Y:S05]  /*6260*/  @!P1 BRA `(.L_x_42) ;  /* 0xfffffffc00f09947 */ /* 0x004fea000383ffff */
[----:B------:R-:W-:Y:S05]  /*6270*/  BRA `(.L_x_105) ;  /* 0xffffffc400047947 */ /* 0x000fea000383ffff */
.L_x_45:
[----:B------:R-:W-:-:S07]  /*6280*/  MOV R0, UR5 ;  /* 0x0000000500007c02 */ /* 0x000fce0008000f00 */
.L_x_106:
[----:B-1----:R1:W2:Y:S02]  /*6290*/  SYNCS.PHASECHK.TRANS64.TRYWAIT P0, [R0+URZ+0x60], R3 ;  /* 0x00006003000075a7 */ /* 0x0022a400080011ff */
[----:B--2---:R-:W-:Y:S05]  /*62a0*/  @!P0 NANOSLEEP.SYNCS 0x989680 ;  /* 0x009896800000895d */ /* 0x004fea0003900000 */
[----:B------:R-:W2:Y:S02]  /*62b0*/  @!P0 SYNCS.PHASECHK.TRANS64 P0, [R0+URZ+0x60], R3 ;  /* 0x00006003000085a7 */ /* 0x000ea400080010ff */
[----:B--2---:R-:W-:Y:S05]  /*62c0*/  @!P0 BRA `(.L_x_106) ;  /* 0xfffffffc00f08947 */ /* 0x004fea000383ffff */
[----:B------:R-:W-:Y:S05]  /*62d0*/  BRA `(.L_x_44) ;  /* 0xffffffc400587947 */ /* 0x000fea000383ffff */
.L_x_52:
[----:B-1----:R1:W2:Y:S02]  /*62e0*/  SYNCS.PHASECHK.TRANS64.TRYWAIT P1, [R0+URZ+0x50], R5 ;  /* 0x00005005000075a7 */ /* 0x0022a400080211ff */
[----:B--2---:R-:W-:Y:S05]  /*62f0*/  @!P1 NANOSLEEP.SYNCS 0x989680 ;  /* 0x009896800000995d */ /* 0x004fea0003900000 */
[----:B------:R-:W2:Y:S02]  /*6300*/  @!P1 SYNCS.PHASECHK.TRANS64 P1, [R0+URZ+0x50], R5 ;  /* 0x00005005000095a7 */ /* 0x000ea400080210ff */
[----:B--2---:R-:W-:Y:S05]  /*6310*/  @!P1 BRA `(.L_x_52) ;  /* 0xfffffffc00f09947 */ /* 0x004fea000383ffff */
[----:B------:R-:W-:Y:S05]  /*6320*/  BRA `(.L_x_107) ;  /* 0xffffffc800b07947 */ /* 0x000fea000383ffff */
.L_x_53:
[----:B------:R-:W-:-:S07]  /*6330*/  MOV R3, UR9 ;  /* 0x0000000900037c02 */ /* 0x000fce0008000f00 */
.L_x_108:
[----:B-1----:R1:W2:Y:S02]  /*6340*/  SYNCS.PHASECHK.TRANS64.TRYWAIT P0, [R3+URZ+0x90], R0 ;  /* 0x00009000030075a7 */ /* 0x0022a400080011ff */
[----:B--2---:R-:W-:Y:S05]  /*6350*/  @!P0 NANOSLEEP.SYNCS 0x989680 ;  /* 0x009896800000895d */ /* 0x004fea0003900000 */
[----:B------:R-:W2:Y:S02]  /*6360*/  @!P0 SYNCS.PHASECHK.TRANS64 P0, [R3+URZ+0x90], R0 ;  /* 0x00009000030085a7 */ /* 0x000ea400080010ff */
[----:B--2---:R-:W-:Y:S05]  /*6370*/  @!P0 BRA `(.L_x_108) ;  /* 0xfffffffc00f08947 */ /* 0x004fea000383ffff */
[----:B------:R-:W-:Y:S05]  /*6380*/  BRA `(.L_x_109) ;  /* 0xffffffc800e47947 */ /* 0x000fea000383ffff */
.L_x_56:
[----:B------:R-:W-:Y:S07]  /*6390*/  MOV R0, UR7 ;  /* 0x0000000700007c02 */ /* 0x000fee0008000f00 */
.L_x_110:
[----:B-1----:R1:W2:Y:S02]  /*63a0*/  SYNCS.PHASECHK.TRANS64.TRYWAIT P0, [R0+URZ], R3 ;  /* 0x00000003000075a7 */ /* 0x0022a400080011ff */
[----:B--2---:R-:W-:Y:S05]  /*63b0*/  @!P0 NANOSLEEP.SYNCS 0x989680 ;  /* 0x009896800000895d */ /* 0x004fea0003900000 */
[----:B------:R-:W2:Y:S02]  /*63c0*/  @!P0 SYNCS.PHASECHK.TRANS64 P0, [R0+URZ], R3 ;  /* 0x00000003000085a7 */ /* 0x000ea400080010ff */
[----:B--2---:R-:W-:Y:S05]  /*63d0*/  @!P0 BRA `(.L_x_110) ;  /* 0xfffffffc00f08947 */ /* 0x004fea000383ffff */
[----:B------:R-:W-:Y:S05]  /*63e0*/  BRA `(.L_x_55) ;  /* 0xffffffcc001c7947 */ /* 0x000fea000383ffff */
.L_x_59:
[----:B------:R-:W-:-:S07]  /*63f0*/  MOV R0, UR5 ;  /* 0x0000000500007c02 */ /* 0x000fce0008000f00 */
.L_x_111:
[----:B--2---:R2:W3:Y:S02]  /*6400*/  SYNCS.PHASECHK.TRANS64.TRYWAIT P0, [R0+URZ], R3 ;  /* 0x00000003000075a7 */ /* 0x0044e400080011ff */
[----:B---3--:R-:W-:Y:S05]  /*6410*/  @!P0 NANOSLEEP.SYNCS 0x989680 ;  /* 0x009896800000895d */ /* 0x008fea0003900000 */
[----:B------:R-:W3:Y:S02]  /*6420*/  @!P0 SYNCS.PHASECHK.TRANS64 P0, [R0+URZ], R3 ;  /* 0x00000003000085a7 */ /* 0x000ee400080010ff */
[----:B---3--:R-:W-:Y:S05]  /*6430*/  @!P0 BRA `(.L_x_111) ;  /* 0xfffffffc00f08947 */ /* 0x008fea000383ffff */
[----:B------:R-:W-:Y:S05]  /*6440*/  BRA `(.L_x_112) ;  /* 0xffffffcc00bc7947 */ /* 0x000fea000383ffff */
.L_x_60:
[----:B------:R-:W-:-:S07]  /*6450*/  MOV R0, UR5 ;  /* 0x0000000500007c02 */ /* 0x000fce0008000f00 */
.L_x_113:
[----:B--2---:R2:W3:Y:S02]  /*6460*/  SYNCS.PHASECHK.TRANS64.TRYWAIT P0, [R0+URZ], R3 ;  /* 0x00000003000075a7 */ /* 0x0044e400080011ff */
[----:B---3--:R-:W-:Y:S05]  /*6470*/  @!P0 NANOSLEEP.SYNCS 0x989680 ;  /* 0x009896800000895d */ /* 0x008fea0003900000 */
[----:B------:R-:W3:Y:S02]  /*6480*/  @!P0 SYNCS.PHASECHK.TRANS64 P0, [R0+URZ], R3 ;  /* 0x00000003000085a7 */ /* 0x000ee400080010ff */
[----:B---3--:R-:W-:Y:S05]  /*6490*/  @!P0 BRA `(.L_x_113) ;  /* 0xfffffffc00f08947 */ /* 0x008fea000383ffff */
[----:B------:R-:W-:Y:S05]  /*64a0*/  BRA `(.L_x_114) ;  /* 0xffffffcc00c87947 */ /* 0x000fea000383ffff */
.L_x_61:
[----:B------:R-:W-:-:S07]  /*64b0*/  MOV R0, UR5 ;  /* 0x0000000500007c02 */ /* 0x000fce0008000f00 */
.L_x_115:
[----:B--2---:R2:W3:Y:S02]  /*64c0*/  SYNCS.PHASECHK.TRANS64.TRYWAIT P0, [R0+URZ], R3 ;  /* 0x00000003000075a7 */ /* 0x0044e400080011ff */
[----:B---3--:R-:W-:Y:S05]  /*64d0*/  @!P0 NANOSLEEP.SYNCS 0x989680 ;  /* 0x009896800000895d */ /* 0x008fea0003900000 */
[----:B------:R-:W3:Y:S02]  /*64e0*/  @!P0 SYNCS.PHASECHK.TRANS64 P0, [R0+URZ], R3 ;  /* 0x00000003000085a7 */ /* 0x000ee400080010ff */
[----:B---3--:R-:W-:Y:S05]  /*64f0*/  @!P0 BRA `(.L_x_115) ;  /* 0xfffffffc00f08947 */ /* 0x008fea000383ffff */
[----:B------:R-:W-:Y:S05]  /*6500*/  BRA `(.L_x_116) ;  /* 0xffffffcc00d47947 */ /* 0x000fea000383ffff */
.L_x_62:
[----:B------:R-:W-:-:S07]  /*6510*/  MOV R0, UR7 ;  /* 0x0000000700007c02 */ /* 0x000fce0008000f00 */
.L_x_117:
[----:B--2---:R2:W3:Y:S02]  /*6520*/  SYNCS.PHASECHK.TRANS64.TRYWAIT P0, [R0+URZ], R3 ;  /* 0x00000003000075a7 */ /* 0x0044e400080011ff */
[----:B---3--:R-:W-:Y:S05]  /*6530*/  @!P0 NANOSLEEP.SYNCS 0x989680 ;  /* 0x009896800000895d */ /* 0x008fea0003900000 */
[----:B------:R-:W3:Y:S02]  /*6540*/  @!P0 SYNCS.PHASECHK.TRANS64 P0, [R0+URZ], R3 ;  /* 0x00000003000085a7 */ /* 0x000ee400080010ff */
[----:B---3--:R-:W-:Y:S05]  /*6550*/  @!P0 BRA `(.L_x_117) ;  /* 0xfffffffc00f08947 */ /* 0x008fea000383ffff */
[----:B------:R-:W-:Y:S05]  /*6560*/  BRA `(.L_x_118) ;  /* 0xffffffcc00e07947 */ /* 0x000fea000383ffff */
.L_x_67:
[----:B---3--:R3:W1:Y:S02]  /*6570*/  SYNCS.PHASECHK.TRANS64.TRYWAIT P0, [R0+URZ+0x50], R3 ;  /* 0x00005003000075a7 */ /* 0x00866400080011ff */
[----:B-1----:R-:W-:Y:S05]  /*6580*/  @!P0 NANOSLEEP.SYNCS 0x989680 ;  /* 0x009896800000895d */ /* 0x002fea0003900000 */
[----:B------:R-:W1:Y:S02]  /*6590*/  @!P0 SYNCS.PHASECHK.TRANS64 P0, [R0+URZ+0x50], R3 ;  /* 0x00005003000085a7 */ /* 0x000e6400080010ff */
[----:B-1----:R-:W-:Y:S05]  /*65a0*/  @!P0 BRA `(.L_x_67) ;  /* 0xfffffffc00f08947 */ /* 0x002fea000383ffff */
[----:B------:R-:W-:Y:S05]  /*65b0*/  BRA `(.L_x_119) ;  /* 0xffffffd000dc7947 */ /* 0x000fea000383ffff */
.L_x_70:
[----:B------:R-:W-:Y:S07]  /*65c0*/  MOV R0, UR6 ;  /* 0x0000000600007c02 */ /* 0x000fee0008000f00 */
.L_x_120:
[----:B-1----:R1:W3:Y:S02]  /*65d0*/  SYNCS.PHASECHK.TRANS64.TRYWAIT P0, [R0+URZ+0x48], R3 ;  /* 0x00004803000075a7 */ /* 0x0022e400080011ff */
[----:B---3--:R-:W-:Y:S05]  /*65e0*/  @!P0 NANOSLEEP.SYNCS 0x989680 ;  /* 0x009896800000895d */ /* 0x008fea0003900000 */
[----:B------:R-:W3:Y:S02]  /*65f0*/  @!P0 SYNCS.PHASECHK.TRANS64 P0, [R0+URZ+0x48], R3 ;  /* 0x00004803000085a7 */ /* 0x000ee400080010ff */
[----:B---3--:R-:W-:Y:S05]  /*6600*/  @!P0 BRA `(.L_x_120) ;  /* 0xfffffffc00f08947 */ /* 0x008fea000383ffff */
[----:B------:R-:W-:Y:S05]  /*6610*/  BRA `(.L_x_69) ;  /* 0xffffffd400c87947 */ /* 0x000fea000383ffff */
.L_x_73:
[----:B------:R-:W-:Y:S07]  /*6620*/  MOV R3, UR6 ;  /* 0x0000000600037c02 */ /* 0x000fee0008000f00 */
.L_x_121:
[----:B-1----:R1:W2:Y:S02]  /*6630*/  SYNCS.PHASECHK.TRANS64.TRYWAIT P2, [R3+URZ+0x38], R26 ;  /* 0x0000381a030075a7 */ /* 0x0022a400080411ff */
[----:B--2---:R-:W-:Y:S05]  /*6640*/  @!P2 NANOSLEEP.SYNCS 0x989680 ;  /* 0x009896800000a95d */ /* 0x004fea0003900000 */
[----:B------:R-:W2:Y:S02]  /*6650*/  @!P2 SYNCS.PHASECHK.TRANS64 P2, [R3+URZ+0x38], R26 ;  /* 0x0000381a0300a5a7 */ /* 0x000ea400080410ff */
[----:B--2---:R-:W-:Y:S05]  /*6660*/  @!P2 BRA `(.L_x_121) ;  /* 0xfffffffc00f0a947 */ /* 0x004fea000383ffff */
[----:B------:R-:W-:Y:S05]  /*6670*/  BRA `(.L_x_122) ;  /* 0xffffffd8005c7947 */ /* 0x000fea000383ffff */
.L_x_76:
[----:B--2---:R2:W4:Y:S02]  /*6680*/  SYNCS.PHASECHK.TRANS64.TRYWAIT P0, [R0+URZ+0x50], R3 ;  /* 0x00005003000075a7 */ /* 0x00452400080011ff */
[----:B----4-:R-:W-:Y:S05]  /*6690*/  @!P0 NANOSLEEP.SYNCS 0x989680 ;  /* 0x009896800000895d */ /* 0x010fea0003900000 */
[----:B------:R-:W4:Y:S02]  /*66a0*/  @!P0 SYNCS.PHASECHK.TRANS64 P0, [R0+URZ+0x50], R3 ;  /* 0x00005003000085a7 */ /* 0x000f2400080010ff */
[----:B----4-:R-:W-:Y:S05]  /*66b0*/  @!P0 BRA `(.L_x_76) ;  /* 0xfffffffc00f08947 */ /* 0x010fea000383ffff */
[----:B------:R-:W-:Y:S05]  /*66c0*/  BRA `(.L_x_123) ;  /* 0xffffffdc00b87947 */ /* 0x000fea000383ffff */
.L_x_87:
[----:B-1----:R-:W-:Y:S04]  /*66d0*/  MOV R0, UR43 ;  /* 0x0000002b00007c02 */ /* 0x002fe80008000f00 */
[----:B------:R1:W2:Y:S03]  /*66e0*/  SYNCS.PHASECHK.TRANS64.TRYWAIT P1, [R0+URZ+0x30], R3 ;  /* 0x00003003000075a7 */ /* 0x0002a600080211ff */
[----:B--2---:R-:W-:Y:S05]  /*66f0*/  @!P1 NANOSLEEP.SYNCS 0x989680 ;  /* 0x009896800000995d */ /* 0x004fea0003900000 */
[----:B------:R-:W2:Y:S02]  /*6700*/  @!P1 SYNCS.PHASECHK.TRANS64 P1, [R0+URZ+0x30], R3 ;  /* 0x00003003000095a7 */ /* 0x000ea400080210ff */
[----:B--2---:R-:W-:Y:S05]  /*6710*/  @!P1 BRA `(.L_x_87) ;  /* 0xfffffffc00ec9947 */ /* 0x004fea000383ffff */
[----:B------:R-:W-:Y:S05]  /*6720*/  BRA `(.L_x_86) ;  /* 0xffffffe800ac7947 */ /* 0x000fea000383ffff */
.L_x_89:
[----:B-1----:R1:W4:Y:S02]  /*6730*/  SYNCS.PHASECHK.TRANS64.TRYWAIT P1, [R92+URZ+0x70], R7 ;  /* 0x000070075c0075a7 */ /* 0x00232400080211ff */
[----:B----4-:R-:W-:Y:S05]  /*6740*/  @!P1 NANOSLEEP.SYNCS 0x989680 ;  /* 0x009896800000995d */ /* 0x010fea0003900000 */
[----:B------:R-:W4:Y:S02]  /*6750*/  @!P1 SYNCS.PHASECHK.TRANS64 P1, [R92+URZ+0x70], R7 ;  /* 0x000070075c0095a7 */ /* 0x000f2400080210ff */
[----:B----4-:R-:W-:Y:S05]  /*6760*/  @!P1 BRA `(.L_x_89) ;  /* 0xfffffffc00f09947 */ /* 0x010fea000383ffff */
[----:B------:R-:W-:Y:S05]  /*6770*/  BRA `(.L_x_88) ;  /* 0xffffffe800e87947 */ /* 0x000fea000383ffff */
        .weak           $__internal_0_$__cuda_sm10x_tcgen05_guardrail_trap_col_being_dealloced_not_returned_by_alloc
        .type           $__internal_0_$__cuda_sm10x_tcgen05_guardrail_trap_col_being_dealloced_not_returned_by_alloc,@function
        .size           $__internal_0_$__cuda_sm10x_tcgen05_guardrail_trap_col_being_dealloced_not_returned_by_alloc,($__internal_1_$__cuda_sm10x_tcgen05_guardrail_trap_phase_invalid_during_alloc - $__internal_0_$__cuda_sm10x_tcgen05_guardrail_trap_col_being_dealloced_not_returned_by_alloc)
$__internal_0_$__cuda_sm10x_tcgen05_guardrail_trap_col_being_dealloced_not_returned_by_alloc:
[----:B------:R-:W-:Y:S05]  /*6780*/  BPT.TRAP 0x1 ;  /* 0x000000040000795c */ /* 0x000fea0000300000 */
[----:B------:R-:W-:-:S04]  /*6790*/  HFMA2 R3, -RZ, RZ, 0, 0 ;  /* 0x00000000ff037431 */ /* 0x000fc800000001ff */
[----:B------:R-:W-:Y:S05]  /*67a0*/  RET.REL.NODEC R2 `(_ZN7cutlass13device_kernelINS_4gemm6kernel13GemmUniversalIN4cute5tupleIJiiiiEEENS1_10collective13CollectiveMmaINS1_35MainloopSm100TmaUmmaWarpSpecializedILi3ELi2ELi4ENS5_IJNS4_1CILi1EEESB_SB_EEEEENS5_IJNSA_ILi64EEESE_NSA_ILi32EEEEEENS_12float_e5m2_tENS5_IJlSB_lEEESH_SI_NS4_8TiledMMAINS4_8MMA_AtomIJNS4_10MMA_TraitsINS4_19SM100_MMA_F8F6F4_SSEJSH_SH_fSE_SE_NS4_17integral_constantINS4_4UMMA5MajorELSP_0EEESQ_NSN_INSO_7ScaleInELSR_0EEESS_EEEEEENS4_6LayoutISC_NS5_IJNSA_ILi0EEESW_SW_EEEEENS5_IJNS4_10UnderscoreESZ_SZ_EEEEENS4_13SM90_TMA_LOADENS4_14ComposedLayoutINS4_7SwizzleILi1ELi4ELi3EEENS4_18smem_ptr_flag_bitsILi8EEENSV_INS5_IJNSA_ILi8EEESF_EEENS5_IJSF_SB_EEEEEEEvNS4_8identityES12_S1C_vS1D_EENS_8epilogue10collective18CollectiveEpilogueINS1F_23Sm100TmaWarpSpecializedILi1ELi1ELi32ELb0ELb0EEEJSG_NS5_IJNSV_ISE_SB_EES1K_EEESH_SI_SH_SI_NS1F_6fusion15FusionCallbacksIS1J_NS1M_17LinearCombinationISH_fSH_fLNS_15FloatRoundStyleE2EEESG_S1L_JEEENS4_5SM1004TMEM4LOAD26SM100_TMEM_LOAD_16dp32b32xES12_NS13_INS14_ILi2ELi4ELi3EEES17_NSV_INS5_IJS18_SE_EEENS5_IJSE_SB_EEEEEEENS4_39AutoVectorizingCopyWithAssumedAlignmentILi128EEENS4_14SM90_TMA_STOREES20_S22_S22_EEEvvEEEEvNT_6ParamsE) ;  /* 0xffffff9802147950 */ /* 0x000fea0003c3ffff */
        .weak           $__internal_1_$__cuda_sm10x_tcgen05_guardrail_trap_phase_invalid_during_alloc
        .type           $__internal_1_$__cuda_sm10x_tcgen05_guardrail_trap_phase_invalid_during_alloc,@function
        .size           $__internal_1_$__cuda_sm10x_tcgen05_guardrail_trap_phase_invalid_during_alloc,($__internal_2_$__cuda_sm10x_tcgen05_guardrail_trap_unallocated_columns_being_dealloced - $__internal_1_$__cuda_sm10x_tcgen05_guardrail_trap_phase_invalid_during_alloc)
$__internal_1_$__cuda_sm10x_tcgen05_guardrail_trap_phase_invalid_during_alloc:
[----:B------:R-:W-:Y:S05]  /*67b0*/  BPT.TRAP 0x1 ;  /* 0x000000040000795c */ /* 0x000fea0000300000 */
[----:B------:R-:W-:-:S04]  /*67c0*/  MOV R3, 0x0 ;  /* 0x0000000000037802 */ /* 0x000fc80000000f00 */
[----:B------:R-:W-:Y:S05]  /*67d0*/  RET.REL.NODEC R2 `(_ZN7cutlass13device_kernelINS_4gemm6kernel13GemmUniversalIN4cute5tupleIJiiiiEEENS1_10collective13CollectiveMmaINS1_35MainloopSm100TmaUmmaWarpSpecializedILi3ELi2ELi4ENS5_IJNS4_1CILi1EEESB_SB_EEEEENS5_IJNSA_ILi64EEESE_NSA_ILi32EEEEEENS_12float_e5m2_tENS5_IJlSB_lEEESH_SI_NS4_8TiledMMAINS4_8MMA_AtomIJNS4_10MMA_TraitsINS4_19SM100_MMA_F8F6F4_SSEJSH_SH_fSE_SE_NS4_17integral_constantINS4_4UMMA5MajorELSP_0EEESQ_NSN_INSO_7ScaleInELSR_0EEESS_EEEEEENS4_6LayoutISC_NS5_IJNSA_ILi0EEESW_SW_EEEEENS5_IJNS4_10UnderscoreESZ_SZ_EEEEENS4_13SM90_TMA_LOADENS4_14ComposedLayoutINS4_7SwizzleILi1ELi4ELi3EEENS4_18smem_ptr_flag_bitsILi8EEENSV_INS5_IJNSA_ILi8EEESF_EEENS5_IJSF_SB_EEEEEEEvNS4_8identityES12_S1C_vS1D_EENS_8epilogue10collective18CollectiveEpilogueINS1F_23Sm100TmaWarpSpecializedILi1ELi1ELi32ELb0ELb0EEEJSG_NS5_IJNSV_ISE_SB_EES1K_EEESH_SI_SH_SI_NS1F_6fusion15FusionCallbacksIS1J_NS1M_17LinearCombinationISH_fSH_fLNS_15FloatRoundStyleE2EEESG_S1L_JEEENS4_5SM1004TMEM4LOAD26SM100_TMEM_LOAD_16dp32b32xES12_NS13_INS14_ILi2ELi4ELi3EEES17_NSV_INS5_IJS18_SE_EEENS5_IJSE_SB_EEEEEEENS4_39AutoVectorizingCopyWithAssumedAlignmentILi128EEENS4_14SM90_TMA_STOREES20_S22_S22_EEEvvEEEEvNT_6ParamsE) ;  /* 0xffffff9802087950 */ /* 0x000fea0003c3ffff */
        .weak           $__internal_2_$__cuda_sm10x_tcgen05_guardrail_trap_unallocated_columns_being_dealloced
        .type           $__internal_2_$__cuda_sm10x_tcgen05_guardrail_trap_unallocated_columns_being_dealloced,@function
        .size           $__internal_2_$__cuda_sm10x_tcgen05_guardrail_trap_unallocated_columns_being_dealloced,(.L_x_125 - $__internal_2_$__cuda_sm10x_tcgen05_guardrail_trap_unallocated_columns_being_dealloced)
$__internal_2_$__cuda_sm10x_tcgen05_guardrail_trap_unallocated_columns_being_dealloced:
[----:B------:R-:W-:Y:S05]  /*67e0*/  BPT.TRAP 0x1 ;  /* 0x000000040000795c */ /* 0x000fea0000300000 */
[----:B------:R-:W-:-:S04]  /*67f0*/  HFMA2 R3, -RZ, RZ, 0, 0 ;  /* 0x00000000ff037431 */ /* 0x000fc800000001ff */
[----:B------:R-:W-:Y:S05]  /*6800*/  RET.REL.NODEC R2 `(_ZN7cutlass13device_kernelINS_4gemm6kernel13GemmUniversalIN4cute5tupleIJiiiiEEENS1_10collective13CollectiveMmaINS1_35MainloopSm100TmaUmmaWarpSpecializedILi3ELi2ELi4ENS5_IJNS4_1CILi1EEESB_SB_EEEEENS5_IJNSA_ILi64EEESE_NSA_ILi32EEEEEENS_12float_e5m2_tENS5_IJlSB_lEEESH_SI_NS4_8TiledMMAINS4_8MMA_AtomIJNS4_10MMA_TraitsINS4_19SM100_MMA_F8F6F4_SSEJSH_SH_fSE_SE_NS4_17integral_constantINS4_4UMMA5MajorELSP_0EEESQ_NSN_INSO_7ScaleInELSR_0EEESS_EEEEEENS4_6LayoutISC_NS5_IJNSA_ILi0EEESW_SW_EEEEENS5_IJNS4_10UnderscoreESZ_SZ_EEEEENS4_13SM90_TMA_LOADENS4_14ComposedLayoutINS4_7SwizzleILi1ELi4ELi3EEENS4_18smem_ptr_flag_bitsILi8EEENSV_INS5_IJNSA_ILi8EEESF_EEENS5_IJSF_SB_EEEEEEEvNS4_8identityES12_S1C_vS1D_EENS_8epilogue10collective18CollectiveEpilogueINS1F_23Sm100TmaWarpSpecializedILi1ELi1ELi32ELb0ELb0EEEJSG_NS5_IJNSV_ISE_SB_EES1K_EEESH_SI_SH_SI_NS1F_6fusion15FusionCallbacksIS1J_NS1M_17LinearCombinationISH_fSH_fLNS_15FloatRoundStyleE2EEESG_S1L_JEEENS4_5SM1004TMEM4LOAD26SM100_TMEM_LOAD_16dp32b32xES12_NS13_INS14_ILi2ELi4ELi3EEES17_NSV_INS5_IJS18_SE_EEENS5_IJSE_SB_EEEEEEENS4_39AutoVectorizingCopyWithAssumedAlignmentILi128EEENS4_14SM90_TMA_STOREES20_S22_S22_EEEvvEEEEvNT_6ParamsE) ;  /* 0xffffff9402fc7950 */ /* 0x000fea0003c3ffff */
.L_x_124:
[----:B------:R-:W-:-:S00]  /*6810*/  BRA `(.L_x_124) ;  /* 0xfffffffc00fc7947 */ /* 0x000fc0000383ffff */
[----:B------:R-:W-:-:S00]  /*6820*/  NOP ;  /* 0x0000000000007918 */ /* 0x000fc00000000000 */
        /* <DEDUP_REMOVED lines=13> */
.L_x_125:


//--------------------- .nv.global.init           --------------------------
	.section	.nv.global.init,"aw",@progbits
.nv.global.init:
	.type		$str$27,@object
	.size		$str$27,($str$28 - $str$27)
$str$27:
        /*0000*/ 	.byte	0x28, 0x61, 0x64, 0x64, 0x72, 0x65, 0x73, 0x73, 0x20, 0x26, 0x20, 0x6d, 0x61, 0x73, 0x6b, 0x29
        /*0010*/ 	.byte	0x20, 0x3d, 0x3d, 0x20, 0x30, 0x00
	.type		$str$28,@object
	.size		$str$28,($str$26 - $str$28)
$str$28:
        /*0016*/ 	.byte	0x2f, 0x74, 0x6d, 0x70, 0x2f, 0x63, 0x75, 0x74, 0x6c, 0x61, 0x73, 0x73, 0x5f, 0x73, 0x77, 0x65
        /*0026*/ 	.byte	0x65, 0x70, 0x5f, 0x73, 0x72, 0x63, 0x2f, 0x69, 0x6e, 0x63, 0x6c, 0x75, 0x64, 0x65, 0x2f, 0x63
        /*0036*/ 	.byte	0x75, 0x74, 0x65, 0x2f, 0x70, 0x6f, 0x69, 0x6e, 0x74, 0x65, 0x72, 0x5f, 0x66, 0x6c, 0x61, 0x67
        /*0046*/ 	.byte	0x67, 0x65, 0x64, 0x2e, 0x68, 0x70, 0x70, 0x00
	.type		$str$26,@object
	.size		$str$26,($str$25 - $str$26)
$str$26:
        /*004e*/ 	.byte	0x2f, 0x74, 0x6d, 0x70, 0x2f, 0x63, 0x75, 0x74, 0x6c, 0x61, 0x73, 0x73, 0x5f, 0x73, 0x77, 0x65
        /*005e*/ 	.byte	0x65, 0x70, 0x5f, 0x73, 0x72, 0x63, 0x2f, 0x69, 0x6e, 0x63, 0x6c, 0x75, 0x64, 0x65, 0x2f, 0x63
        /*006e*/ 	.byte	0x75, 0x74, 0x65, 0x2f, 0x61, 0x74, 0x6f, 0x6d, 0x2f, 0x63, 0x6f, 0x70, 0x79, 0x5f, 0x74, 0x72
        /*007e*/ 	.byte	0x61, 0x69, 0x74, 0x73, 0x5f, 0x73, 0x6d, 0x31, 0x30, 0x30, 0x2e, 0x68, 0x70, 0x70, 0x00
	.type		$str$25,@object
	.size		$str$25,(__unnamed_1 - $str$25)
$str$25:
        /*008d*/ 	.byte	0x28, 0x28, 0x75, 0x69, 0x6e, 0x74, 0x33, 0x32, 0x5f, 0x74, 0x28, 0x74, 0x68, 0x72, 0x65, 0x61
        /*009d*/ 	.byte	0x64, 0x49, 0x64, 0x78, 0x2e, 0x78, 0x29, 0x20, 0x2f, 0x20, 0x33, 0x32, 0x29, 0x20, 0x25, 0x20
        /*00ad*/ 	.byte	0x34, 0x29, 0x20, 0x3d, 0x3d, 0x20, 0x28, 0x28, 0x28, 0x74, 0x6d, 0x65, 0x6d, 0x5f, 0x61, 0x64
        /*00bd*/ 	.byte	0x64, 0x72, 0x20, 0x3e, 0x3e, 0x20, 0x31, 0x36, 0x29, 0x20, 0x2f, 0x20, 0x33, 0x32, 0x29, 0x20
        /*00cd*/ 	.byte	0x25, 0x20, 0x34, 0x29, 0x00
	.type		__unnamed_1,@object
	.size		__unnamed_1,(__unnamed_2 - __unnamed_1)
__unnamed_1:
        /*00d2*/ 	.byte	0x61, 0x75, 0x74, 0x6f, 0x20, 0x63, 0x75, 0x74, 0x65, 0x3a, 0x3a, 0x61, 0x73, 0x5f, 0x70, 0x6f
        /* <DEDUP_REMOVED lines=24> */
        /*0262*/ 	.byte	0x3c, 0x34, 0x30, 0x39, 0x36, 0x3e, 0x3e, 0x3e, 0x3e, 0x5d, 0x00
	.type		__unnamed_2,@object
	.size		__unnamed_2,(.L_2 - __unnamed_2)
__unnamed_2:
        /* <DEDUP_REMOVED lines=40> */
        /*04ed*/ 	.byte	0x74, 0x65, 0x3a, 0x3a, 0x43, 0x3c, 0x30, 0x3e, 0x3e, 0x3e, 0x3e, 0x5d, 0x00
.L_2:


//--------------------- .nv.shared._ZN7cutlass13device_kernelINS_4gemm6kernel13GemmUniversalIN4cute5tupleIJiiiiEEENS1_10collective13CollectiveMmaINS1_35MainloopSm100TmaUmmaWarpSpecializedILi3ELi2ELi4ENS5_IJNS4_1CILi1EEESB_SB_EEEEENS5_IJNSA_ILi64EEESE_NSA_ILi32EEEEEENS_12float_e5m2_tENS5_IJlSB_lEEESH_SI_NS4_8TiledMMAINS4_8MMA_AtomIJNS4_10MMA_TraitsINS4_19SM100_MMA_F8F6F4_SSEJSH_SH_fSE_SE_NS4_17integral_constantINS4_4UMMA5MajorELSP_0EEESQ_NSN_INSO_7ScaleInELSR_0EEESS_EEEEEENS4_6LayoutISC_NS5_IJNSA_ILi0EEESW_SW_EEEEENS5_IJNS4_10UnderscoreESZ_SZ_EEEEENS4_13SM90_TMA_LOADENS4_14ComposedLayoutINS4_7SwizzleILi1ELi4ELi3EEENS4_18smem_ptr_flag_bitsILi8EEENSV_INS5_IJNSA_ILi8EEESF_EEENS5_IJSF_SB_EEEEEEEvNS4_8identityES12_S1C_vS1D_EENS_8epilogue10collective18CollectiveEpilogueINS1F_23Sm100TmaWarpSpecializedILi1ELi1ELi32ELb0ELb0EEEJSG_NS5_IJNSV_ISE_SB_EES1K_EEESH_SI_SH_SI_NS1F_6fusion15FusionCallbacksIS1J_NS1M_17LinearCombinationISH_fSH_fLNS_15FloatRoundStyleE2EEESG_S1L_JEEENS4_5SM1004TMEM4LOAD26SM100_TMEM_LOAD_16dp32b32xES12_NS13_INS14_ILi2ELi4ELi3EEES17_NSV_INS5_IJS18_SE_EEENS5_IJSE_SB_EEEEEEENS4_39AutoVectorizingCopyWithAssumedAlignmentILi128EEENS4_14SM90_TMA_STOREES20_S22_S22_EEEvvEEEEvNT_6ParamsE --------------------------
	.section	.nv.shared._ZN7cutlass13device_kernelINS_4gemm6kernel13GemmUniversalIN4cute5tupleIJiiiiEEENS1_10collective13CollectiveMmaINS1_35MainloopSm100TmaUmmaWarpSpecializedILi3ELi2ELi4ENS5_IJNS4_1CILi1EEESB_SB_EEEEENS5_IJNSA_ILi64EEESE_NSA_ILi32EEEEEENS_12float_e5m2_tENS5_IJlSB_lEEESH_SI_NS4_8TiledMMAINS4_8MMA_AtomIJNS4_10MMA_TraitsINS4_19SM100_MMA_F8F6F4_SSEJSH_SH_fSE_SE_NS4_17integral_constantINS4_4UMMA5MajorELSP_0EEESQ_NSN_INSO_7ScaleInELSR_0EEESS_EEEEEENS4_6LayoutISC_NS5_IJNSA_ILi0EEESW_SW_EEEEENS5_IJNS4_10UnderscoreESZ_SZ_EEEEENS4_13SM90_TMA_LOADENS4_14ComposedLayoutINS4_7SwizzleILi1ELi4ELi3EEENS4_18smem_ptr_flag_bitsILi8EEENSV_INS5_IJNSA_ILi8EEESF_EEENS5_IJSF_SB_EEEEEEEvNS4_8identityES12_S1C_vS1D_EENS_8epilogue10collective18CollectiveEpilogueINS1F_23Sm100TmaWarpSpecializedILi1ELi1ELi32ELb0ELb0EEEJSG_NS5_IJNSV_ISE_SB_EES1K_EEESH_SI_SH_SI_NS1F_6fusion15FusionCallbacksIS1J_NS1M_17LinearCombinationISH_fSH_fLNS_15FloatRoundStyleE2EEESG_S1L_JEEENS4_5SM1004TMEM4LOAD26SM100_TMEM_LOAD_16dp32b32xES12_NS13_INS14_ILi2ELi4ELi3EEES17_NSV_INS5_IJS18_SE_EEENS5_IJSE_SB_EEEEEEENS4_39AutoVectorizingCopyWithAssumedAlignmentILi128EEENS4_14SM90_TMA_STOREES20_S22_S22_EEEvvEEEEvNT_6ParamsE,"aw",@nobits
	.sectionflags	@""
	.align	16
	.zero		1024


//--------------------- .nv.shared.reserved.0     --------------------------
	.section	.nv.shared.reserved.0,"aw",@nobits
	.weak		__nv_reservedSMEM_offset_0_alias
	.size		__nv_reservedSMEM_offset_0_alias, 0, 64
	.other		__nv_reservedSMEM_offset_0_alias,@"STO_CUDA_RESERVED_SHARED STV_DEFAULT"
__nv_reservedSMEM_offset_0_alias:
	.zero		0
.nv.shared.reserved.0:
	.zero		64
	.weak		__nv_reservedSMEM_tcgen05_partition
	.type		__nv_reservedSMEM_tcgen05_partition,@object
	.size		__nv_reservedSMEM_tcgen05_partition,(.L_0 - __nv_reservedSMEM_tcgen05_partition)
__nv_reservedSMEM_tcgen05_partition:
	.zero		32
.L_0:


//--------------------- .nv.global                --------------------------
	.section	.nv.global,"aw",@nobits
.nv.global:
	.type		_ZN39_INTERNAL_67dba8ed_4_k_cu_392e0528_80154cute1_E,@object
	.size		_ZN39_INTERNAL_67dba8ed_4_k_cu_392e0528_80154cute1_E,(_ZN39_INTERNAL_67dba8ed_4_k_cu_392e0528_80154cuda3std3__45__cpo6cbeginE - _ZN39_INTERNAL_67dba8ed_4_k_cu_392e0528_80154cute1_E)
_ZN39_INTERNAL_67dba8ed_4_k_cu_392e0528_80154cute1_E:
	.zero		1
	.type		_ZN39_INTERNAL_67dba8ed_4_k_cu_392e0528_80154cuda3std3__45__cpo6cbeginE,@object
	.size		_ZN39_INTERNAL_67dba8ed_4_k_cu_392e0528_80154cuda3std3__45__cpo6cbeginE,(_ZN39_INTERNAL_67dba8ed_4_k_cu_392e0528_80154cuda3std3__48in_placeE - _ZN39_INTERNAL_67dba8ed_4_k_cu_392e0528_80154cuda3std3__45__cpo6cbeginE)
_ZN39_INTERNAL_67dba8ed_4_k_cu_392e0528_80154cuda3std3__45__cpo6cbeginE:
	.zero		1
	.type		_ZN39_INTERNAL_67dba8ed_4_k_cu_392e0528_80154cuda3std3__48in_placeE,@object
	.size		_ZN39_INTERNAL_67dba8ed_4_k_cu_392e0528_80154cuda3std3__48in_placeE,(_ZN39_INTERNAL_67dba8ed_4_k_cu_392e0528_80154cuda3std6ranges3__45__cpo9iter_moveE - _ZN39_INTERNAL_67dba8ed_4_k_cu_392e0528_80154cuda3std3__48in_placeE)
_ZN39_INTERNAL_67dba8ed_4_k_cu_392e0528_80154cuda3std3__48in_placeE:
	.zero		1
	.type		_ZN39_INTERNAL_67dba8ed_4_k_cu_392e0528_80154cuda3std6ranges3__45__cpo9iter_moveE,@object
	.size		_ZN39_INTERNAL_67dba8ed_4_k_cu_392e0528_80154cuda3std6ranges3__45__cpo9iter_moveE,(_ZN39_INTERNAL_67dba8ed_4_k_cu_392e0528_80154cuda3std3__45__cpo5beginE - _ZN39_INTERNAL_67dba8ed_4_k_cu_392e0528_80154cuda3std6ranges3__45__cpo9iter_moveE)
_ZN39_INTERNAL_67dba8ed_4_k_cu_392e0528_80154cuda3std6ranges3__45__cpo9iter_moveE:
	.zero		1
	.type		_ZN39_INTERNAL_67dba8ed_4_k_cu_392e0528_80154cuda3std3__45__cpo5beginE,@object
	.size		_ZN39_INTERNAL_67dba8ed_4_k_cu_392e0528_80154cuda3std3__45__cpo5beginE,(_ZN39_INTERNAL_67dba8ed_4_k_cu_392e0528_80154cuda3std3__441_GLOBAL__N__67dba8ed_4_k_cu_392e0528_80156ignoreE - _ZN39_INTERNAL_67dba8ed_4_k_cu_392e0528_80154cuda3std3__45__cpo5beginE)
_ZN39_INTERNAL_67dba8ed_4_k_cu_392e0528_80154cuda3std3__45__cpo5beginE:
	.zero		1
	.type		_ZN39_INTERNAL_67dba8ed_4_k_cu_392e0528_80154cuda3std3__441_GLOBAL__N__67dba8ed_4_k_cu_392e0528_80156ignoreE,@object
	.size		_ZN39_INTERNAL_67dba8ed_4_k_cu_392e0528_80154cuda3std3__441_GLOBAL__N__67dba8ed_4_k_cu_392e0528_80156ignoreE,(_ZN39_INTERNAL_67dba8ed_4_k_cu_392e0528_80154cute7productE - _ZN39_INTERNAL_67dba8ed_4_k_cu_392e0528_80154cuda3std3__441_GLOBAL__N__67dba8ed_4_k_cu_392e0528_80156ignoreE)
_ZN39_INTERNAL_67dba8ed_4_k_cu_392e0528_80154cuda3std3__441_GLOBAL__N__67dba8ed_4_k_cu_392e0528_80156ignoreE:
	.zero		1
	.type		_ZN39_INTERNAL_67dba8ed_4_k_cu_392e0528_80154cute7productE,@object
	.size		_ZN39_INTERNAL_67dba8ed_4_k_cu_392e0528_80154cute7productE,(_ZN39_INTERNAL_67dba8ed_4_k_cu_392e0528_80154cuda3std3__45__cpo3endE - _ZN39_INTERNAL_67dba8ed_4_k_cu_392e0528_80154cute7productE)
_ZN39_INTERNAL_67dba8ed_4_k_cu_392e0528_80154cute7productE:
	.zero		1
	.type		_ZN39_INTERNAL_67dba8ed_4_k_cu_392e0528_80154cuda3std3__45__cpo3endE,@object
	.size		_ZN39_INTERNAL_67dba8ed_4_k_cu_392e0528_80154cuda3std3__45__cpo3endE,(_ZN39_INTERNAL_67dba8ed_4_k_cu_392e0528_80154cuda3std3__419piecewise_constructE - _ZN39_INTERNAL_67dba8ed_4_k_cu_392e0528_80154cuda3std3__45__cpo3endE)
_ZN39_INTERNAL_67dba8ed_4_k_cu_392e0528_80154cuda3std3__45__cpo3endE:
	.zero		1
	.type		_ZN39_INTERNAL_67dba8ed_4_k_cu_392e0528_80154cuda3std3__419piecewise_constructE,@object
	.size		_ZN39_INTERNAL_67dba8ed_4_k_cu_392e0528_80154cuda3std3__419piecewise_constructE,(_ZN39_INTERNAL_67dba8ed_4_k_cu_392e0528_80154cuda3std3__45__cpo4cendE - _ZN39_INTERNAL_67dba8ed_4_k_cu_392e0528_80154cuda3std3__419piecewise_constructE)
_ZN39_INTERNAL_67dba8ed_4_k_cu_392e0528_80154cuda3std3__419piecewise_constructE:
	.zero		1
	.type		_ZN39_INTERNAL_67dba8ed_4_k_cu_392e0528_80154cuda3std3__45__cpo4cendE,@object
	.size		_ZN39_INTERNAL_67dba8ed_4_k_cu_392e0528_80154cuda3std3__45__cpo4cendE,(_ZN39_INTERNAL_67dba8ed_4_k_cu_392e0528_80154cuda3std6ranges3__45__cpo4swapE - _ZN39_INTERNAL_67dba8ed_4_k_cu_392e0528_80154cuda3std3__45__cpo4cendE)
_ZN39_INTERNAL_67dba8ed_4_k_cu_392e0528_80154cuda3std3__45__cpo4cendE:
	.zero		1
	.type		_ZN39_INTERNAL_67dba8ed_4_k_cu_392e0528_80154cuda3std6ranges3__45__cpo4swapE,@object
	.size		_ZN39_INTERNAL_67dba8ed_4_k_cu_392e0528_80154cuda3std6ranges3__45__cpo4swapE,(.L_10 - _ZN39_INTERNAL_67dba8ed_4_k_cu_392e0528_80154cuda3std6ranges3__45__cpo4swapE)
_ZN39_INTERNAL_67dba8ed_4_k_cu_392e0528_80154cuda3std6ranges3__45__cpo4swapE:
	.zero		1
.L_10:


//--------------------- .nv.constant0._ZN7cutlass13device_kernelINS_4gemm6kernel13GemmUniversalIN4cute5tupleIJiiiiEEENS1_10collective13CollectiveMmaINS1_35MainloopSm100TmaUmmaWarpSpecializedILi3ELi2ELi4ENS5_IJNS4_1CILi1EEESB_SB_EEEEENS5_IJNSA_ILi64EEESE_NSA_ILi32EEEEEENS_12float_e5m2_tENS5_IJlSB_lEEESH_SI_NS4_8TiledMMAINS4_8MMA_AtomIJNS4_10MMA_TraitsINS4_19SM100_MMA_F8F6F4_SSEJSH_SH_fSE_SE_NS4_17integral_constantINS4_4UMMA5MajorELSP_0EEESQ_NSN_INSO_7ScaleInELSR_0EEESS_EEEEEENS4_6LayoutISC_NS5_IJNSA_ILi0EEESW_SW_EEEEENS5_IJNS4_10UnderscoreESZ_SZ_EEEEENS4_13SM90_TMA_LOADENS4_14ComposedLayoutINS4_7SwizzleILi1ELi4ELi3EEENS4_18smem_ptr_flag_bitsILi8EEENSV_INS5_IJNSA_ILi8EEESF_EEENS5_IJSF_SB_EEEEEEEvNS4_8identityES12_S1C_vS1D_EENS_8epilogue10collective18CollectiveEpilogueINS1F_23Sm100TmaWarpSpecializedILi1ELi1ELi32ELb0ELb0EEEJSG_NS5_IJNSV_ISE_SB_EES1K_EEESH_SI_SH_SI_NS1F_6fusion15FusionCallbacksIS1J_NS1M_17LinearCombinationISH_fSH_fLNS_15FloatRoundStyleE2EEESG_S1L_JEEENS4_5SM1004TMEM4LOAD26SM100_TMEM_LOAD_16dp32b32xES12_NS13_INS14_ILi2ELi4ELi3EEES17_NSV_INS5_IJS18_SE_EEENS5_IJSE_SB_EEEEEEENS4_39AutoVectorizingCopyWithAssumedAlignmentILi128EEENS4_14SM90_TMA_STOREES20_S22_S22_EEEvvEEEEvNT_6ParamsE --------------------------
	.section	.nv.constant0._ZN7cutlass13device_kernelINS_4gemm6kernel13GemmUniversalIN4cute5tupleIJiiiiEEENS1_10collective13CollectiveMmaINS1_35MainloopSm100TmaUmmaWarpSpecializedILi3ELi2ELi4ENS5_IJNS4_1CILi1EEESB_SB_EEEEENS5_IJNSA_ILi64EEESE_NSA_ILi32EEEEEENS_12float_e5m2_tENS5_IJlSB_lEEESH_SI_NS4_8TiledMMAINS4_8MMA_AtomIJNS4_10MMA_TraitsINS4_19SM100_MMA_F8F6F4_SSEJSH_SH_fSE_SE_NS4_17integral_constantINS4_4UMMA5MajorELSP_0EEESQ_NSN_INSO_7ScaleInELSR_0EEESS_EEEEEENS4_6LayoutISC_NS5_IJNSA_ILi0EEESW_SW_EEEEENS5_IJNS4_10UnderscoreESZ_SZ_EEEEENS4_13SM90_TMA_LOADENS4_14ComposedLayoutINS4_7SwizzleILi1ELi4ELi3EEENS4_18smem_ptr_flag_bitsILi8EEENSV_INS5_IJNSA_ILi8EEESF_EEENS5_IJSF_SB_EEEEEEEvNS4_8identityES12_S1C_vS1D_EENS_8epilogue10collective18CollectiveEpilogueINS1F_23Sm100TmaWarpSpecializedILi1ELi1ELi32ELb0ELb0EEEJSG_NS5_IJNSV_ISE_SB_EES1K_EEESH_SI_SH_SI_NS1F_6fusion15FusionCallbacksIS1J_NS1M_17LinearCombinationISH_fSH_fLNS_15FloatRoundStyleE2EEESG_S1L_JEEENS4_5SM1004TMEM4LOAD26SM100_TMEM_LOAD_16dp32b32xES12_NS13_INS14_ILi2ELi4ELi3EEES17_NSV_INS5_IJS18_SE_EEENS5_IJSE_SB_EEEEEEENS4_39AutoVectorizingCopyWithAssumedAlignmentILi128EEENS4_14SM90_TMA_STOREES20_S22_S22_EEEvvEEEEvNT_6ParamsE,"a",@progbits
	.sectionflags	@""
	.align	4
.nv.constant0._ZN7cutlass13device_kernelINS_4gemm6kernel13GemmUniversalIN4cute5tupleIJiiiiEEENS1_10collective13CollectiveMmaINS1_35MainloopSm100TmaUmmaWarpSpecializedILi3ELi2ELi4ENS5_IJNS4_1CILi1EEESB_SB_EEEEENS5_IJNSA_ILi64EEESE_NSA_ILi32EEEEEENS_12float_e5m2_tENS5_IJlSB_lEEESH_SI_NS4_8TiledMMAINS4_8MMA_AtomIJNS4_10MMA_TraitsINS4_19SM100_MMA_F8F6F4_SSEJSH_SH_fSE_SE_NS4_17integral_constantINS4_4UMMA5MajorELSP_0EEESQ_NSN_INSO_7ScaleInELSR_0EEESS_EEEEEENS4_6LayoutISC_NS5_IJNSA_ILi0EEESW_SW_EEEEENS5_IJNS4_10UnderscoreESZ_SZ_EEEEENS4_13SM90_TMA_LOADENS4_14ComposedLayoutINS4_7SwizzleILi1ELi4ELi3EEENS4_18smem_ptr_flag_bitsILi8EEENSV_INS5_IJNSA_ILi8EEESF_EEENS5_IJSF_SB_EEEEEEEvNS4_8identityES12_S1C_vS1D_EENS_8epilogue10collective18CollectiveEpilogueINS1F_23Sm100TmaWarpSpecializedILi1ELi1ELi32ELb0ELb0EEEJSG_NS5_IJNSV_ISE_SB_EES1K_EEESH_SI_SH_SI_NS1F_6fusion15FusionCallbacksIS1J_NS1M_17LinearCombinationISH_fSH_fLNS_15FloatRoundStyleE2EEESG_S1L_JEEENS4_5SM1004TMEM4LOAD26SM100_TMEM_LOAD_16dp32b32xES12_NS13_INS14_ILi2ELi4ELi3EEES17_NSV_INS5_IJS18_SE_EEENS5_IJSE_SB_EEEEEEENS4_39AutoVectorizingCopyWithAssumedAlignmentILi128EEENS4_14SM90_TMA_STOREES20_S22_S22_EEEvvEEEEvNT_6ParamsE:
	.zero		2944


//--------------------- SYMBOLS --------------------------

	.type		.nv.reservedSmem.offset0,@object
	.size		.nv.reservedSmem.offset0,0x4
	.type		.nv.reservedSmem.cap,@object
	.size		.nv.reservedSmem.cap,0x4
	.type		__assertfail,@function
